	.target	sm_90a

	.elftype	@"ET_EXEC"


//--------------------- .note.nv.tkinfo           --------------------------
	.section	.note.nv.tkinfo,"",@"SHT_NOTE"
	.sectionflags	@"SHF_NOTE_NV_TKINFO"
	.tkinfo
        /*0018*/ 	.word	0x00000002
        /*0030*/ 	.string	""
        /*0030*/ 	.string	"ptxas"
        /*0030*/ 	.string	"Cuda compilation tools, release 13.0, V13.0.88"
        /*0030*/ 	.string	"Build cuda_13.0.r13.0/compiler.36424714_0"
        /*0030*/ 	.string	"-arch sm_90a -m 64 "



//--------------------- .note.nv.cuinfo           --------------------------
	.section	.note.nv.cuinfo,"",@"SHT_NOTE"
	.sectionflags	@"SHF_NOTE_NV_CUINFO"
        /*0018*/ 	.short	0x0002
        /*001a*/ 	.short	0x005a
        /*001c*/ 	.short	0x0082
	.zero		2


//--------------------- .nv.info                  --------------------------
	.section	.nv.info,"",@"SHT_CUDA_INFO"
	.align	4


	//----- nvinfo : EIATTR_REGCOUNT
	.align		4
        /*0000*/ 	.byte	0x04, 0x2f
        /*0002*/ 	.short	(.L_12 - .L_11)
	.align		4
.L_11:
        /*0004*/ 	.word	index@(_ZN7cutlass13device_kernelINS_4gemm6kernel13GemmUniversalIN4cute5tupleIJiiiiEEENS1_10collective13CollectiveMmaINS1_37MainloopSm90TmaGmmaWarpSpecializedFP8ILi9ENS5_IJNS4_1CILi1EEESB_SB_EEENS1_35KernelTmaWarpSpecializedCooperativeEEENS5_IJNSA_ILi128EEENSA_ILi256EEENSA_ILi64EEEEEENS_12float_e5m2_tENS5_IJlSB_lEEENS_12float_e4m3_tESK_NS4_8TiledMMAINS4_8MMA_AtomIJNS4_4SM904GMMA31MMA_64x256x32_F32E5M2E4M3_SS_TNILNSP_7ScaleInE1ELSR_1EEEEEENS4_6LayoutINS5_IJNSA_ILi2EEESB_SB_EEENS5_IJSB_NSA_ILi0EEESX_EEEEENS5_IJNS4_10UnderscoreES10_S10_EEEEENS4_13SM90_TMA_LOADENS4_14ComposedLayoutINS4_7SwizzleILi2ELi4ELi3EEENS4_18smem_ptr_flag_bitsILi8EEENSU_INS5_IJNSA_ILi8EEESH_EEENS5_IJSH_SB_EEEEEEEvNS4_8identityES13_S1D_vS1E_EENS_8epilogue10collective6detail29Sm90TmaWarpSpecializedAdapterINS1H_15DefaultEpilogueISJ_SK_SK_NS1G_6thread17LinearCombinationISJ_Li1EffLNS1L_9ScaleType4KindE0ELNS_15FloatRoundStyleE2ESJ_EENS1_15EpilogueDefaultEEEEEvvEEEEvNT_6ParamsE)
        /*0008*/ 	.word	0x000000a8


	//----- nvinfo : EIATTR_FRAME_SIZE
	.align		4
.L_12:
        /*000c*/ 	.byte	0x04, 0x11
        /*000e*/ 	.short	(.L_14 - .L_13)
	.align		4
.L_13:
        /*0010*/ 	.word	index@(_ZN7cutlass13device_kernelINS_4gemm6kernel13GemmUniversalIN4cute5tupleIJiiiiEEENS1_10collective13CollectiveMmaINS1_37MainloopSm90TmaGmmaWarpSpecializedFP8ILi9ENS5_IJNS4_1CILi1EEESB_SB_EEENS1_35KernelTmaWarpSpecializedCooperativeEEENS5_IJNSA_ILi128EEENSA_ILi256EEENSA_ILi64EEEEEENS_12float_e5m2_tENS5_IJlSB_lEEENS_12float_e4m3_tESK_NS4_8TiledMMAINS4_8MMA_AtomIJNS4_4SM904GMMA31MMA_64x256x32_F32E5M2E4M3_SS_TNILNSP_7ScaleInE1ELSR_1EEEEEENS4_6LayoutINS5_IJNSA_ILi2EEESB_SB_EEENS5_IJSB_NSA_ILi0EEESX_EEEEENS5_IJNS4_10UnderscoreES10_S10_EEEEENS4_13SM90_TMA_LOADENS4_14ComposedLayoutINS4_7SwizzleILi2ELi4ELi3EEENS4_18smem_ptr_flag_bitsILi8EEENSU_INS5_IJNSA_ILi8EEESH_EEENS5_IJSH_SB_EEEEEEEvNS4_8identityES13_S1D_vS1E_EENS_8epilogue10collective6detail29Sm90TmaWarpSpecializedAdapterINS1H_15DefaultEpilogueISJ_SK_SK_NS1G_6thread17LinearCombinationISJ_Li1EffLNS1L_9ScaleType4KindE0ELNS_15FloatRoundStyleE2ESJ_EENS1_15EpilogueDefaultEEEEEvvEEEEvNT_6ParamsE)
        /*0014*/ 	.word	0x00000100


	//----- nvinfo : EIATTR_MIN_STACK_SIZE
	.align		4
.L_14:
        /*0018*/ 	.byte	0x04, 0x12
        /*001a*/ 	.short	(.L_16 - .L_15)
	.align		4
.L_15:
        /*001c*/ 	.word	index@(_ZN7cutlass13device_kernelINS_4gemm6kernel13GemmUniversalIN4cute5tupleIJiiiiEEENS1_10collective13CollectiveMmaINS1_37MainloopSm90TmaGmmaWarpSpecializedFP8ILi9ENS5_IJNS4_1CILi1EEESB_SB_EEENS1_35KernelTmaWarpSpecializedCooperativeEEENS5_IJNSA_ILi128EEENSA_ILi256EEENSA_ILi64EEEEEENS_12float_e5m2_tENS5_IJlSB_lEEENS_12float_e4m3_tESK_NS4_8TiledMMAINS4_8MMA_AtomIJNS4_4SM904GMMA31MMA_64x256x32_F32E5M2E4M3_SS_TNILNSP_7ScaleInE1ELSR_1EEEEEENS4_6LayoutINS5_IJNSA_ILi2EEESB_SB_EEENS5_IJSB_NSA_ILi0EEESX_EEEEENS5_IJNS4_10UnderscoreES10_S10_EEEEENS4_13SM90_TMA_LOADENS4_14ComposedLayoutINS4_7SwizzleILi2ELi4ELi3EEENS4_18smem_ptr_flag_bitsILi8EEENSU_INS5_IJNSA_ILi8EEESH_EEENS5_IJSH_SB_EEEEEEEvNS4_8identityES13_S1D_vS1E_EENS_8epilogue10collective6detail29Sm90TmaWarpSpecializedAdapterINS1H_15DefaultEpilogueISJ_SK_SK_NS1G_6thread17LinearCombinationISJ_Li1EffLNS1L_9ScaleType4KindE0ELNS_15FloatRoundStyleE2ESJ_EENS1_15EpilogueDefaultEEEEEvvEEEEvNT_6ParamsE)
        /*0020*/ 	.word	0x00000100
.L_16:


//--------------------- .nv.compat                --------------------------
	.section	.nv.compat,"",@"SHT_CUDA_COMPAT_INFO"
	.align	4
        /*0000*/ 	.byte	0x02, 0x09, 0x01, 0x00, 0x02, 0x02, 0x04, 0x00, 0x02, 0x05, 0x05, 0x00, 0x03, 0x07, 0x01, 0x01
        /*0010*/ 	.byte	0x02, 0x03, 0x01, 0x00, 0x02, 0x06, 0x01, 0x00, 0x04, 0x0b, 0x08, 0x00, 0x00, 0x00, 0x00, 0x00
        /*0020*/ 	.byte	0x00, 0x00, 0x00, 0x00


//--------------------- .nv.info._ZN7cutlass13device_kernelINS_4gemm6kernel13GemmUniversalIN4cute5tupleIJiiiiEEENS1_10collective13CollectiveMmaINS1_37MainloopSm90TmaGmmaWarpSpecializedFP8ILi9ENS5_IJNS4_1CILi1EEESB_SB_EEENS1_35KernelTmaWarpSpecializedCooperativeEEENS5_IJNSA_ILi128EEENSA_ILi256EEENSA_ILi64EEEEEENS_12float_e5m2_tENS5_IJlSB_lEEENS_12float_e4m3_tESK_NS4_8TiledMMAINS4_8MMA_AtomIJNS4_4SM904GMMA31MMA_64x256x32_F32E5M2E4M3_SS_TNILNSP_7ScaleInE1ELSR_1EEEEEENS4_6LayoutINS5_IJNSA_ILi2EEESB_SB_EEENS5_IJSB_NSA_ILi0EEESX_EEEEENS5_IJNS4_10UnderscoreES10_S10_EEEEENS4_13SM90_TMA_LOADENS4_14ComposedLayoutINS4_7SwizzleILi2ELi4ELi3EEENS4_18smem_ptr_flag_bitsILi8EEENSU_INS5_IJNSA_ILi8EEESH_EEENS5_IJSH_SB_EEEEEEEvNS4_8identityES13_S1D_vS1E_EENS_8epilogue10collective6detail29Sm90TmaWarpSpecializedAdapterINS1H_15DefaultEpilogueISJ_SK_SK_NS1G_6thread17LinearCombinationISJ_Li1EffLNS1L_9ScaleType4KindE0ELNS_15FloatRoundStyleE2ESJ_EENS1_15EpilogueDefaultEEEEEvvEEEEvNT_6ParamsE --------------------------
	.section	.nv.info._ZN7cutlass13device_kernelINS_4gemm6kernel13GemmUniversalIN4cute5tupleIJiiiiEEENS1_10collective13CollectiveMmaINS1_37MainloopSm90TmaGmmaWarpSpecializedFP8ILi9ENS5_IJNS4_1CILi1EEESB_SB_EEENS1_35KernelTmaWarpSpecializedCooperativeEEENS5_IJNSA_ILi128EEENSA_ILi256EEENSA_ILi64EEEEEENS_12float_e5m2_tENS5_IJlSB_lEEENS_12float_e4m3_tESK_NS4_8TiledMMAINS4_8MMA_AtomIJNS4_4SM904GMMA31MMA_64x256x32_F32E5M2E4M3_SS_TNILNSP_7ScaleInE1ELSR_1EEEEEENS4_6LayoutINS5_IJNSA_ILi2EEESB_SB_EEENS5_IJSB_NSA_ILi0EEESX_EEEEENS5_IJNS4_10UnderscoreES10_S10_EEEEENS4_13SM90_TMA_LOADENS4_14ComposedLayoutINS4_7SwizzleILi2ELi4ELi3EEENS4_18smem_ptr_flag_bitsILi8EEENSU_INS5_IJNSA_ILi8EEESH_EEENS5_IJSH_SB_EEEEEEEvNS4_8identityES13_S1D_vS1E_EENS_8epilogue10collective6detail29Sm90TmaWarpSpecializedAdapterINS1H_15DefaultEpilogueISJ_SK_SK_NS1G_6thread17LinearCombinationISJ_Li1EffLNS1L_9ScaleType4KindE0ELNS_15FloatRoundStyleE2ESJ_EENS1_15EpilogueDefaultEEEEEvvEEEEvNT_6ParamsE,"",@"SHT_CUDA_INFO"
	.sectionflags	@""
	.align	4


	//----- nvinfo : EIATTR_CUDA_API_VERSION
	.align		4
        /*0000*/ 	.byte	0x04, 0x37
        /*0002*/ 	.short	(.L_18 - .L_17)
.L_17:
        /*0004*/ 	.word	0x00000082


	//----- nvinfo : EIATTR_KPARAM_INFO
	.align		4
.L_18:
        /*0008*/ 	.byte	0x04, 0x17
        /*000a*/ 	.short	(.L_20 - .L_19)
.L_19:
        /*000c*/ 	.word	0x00000000
        /*0010*/ 	.short	0x0000
        /*0012*/ 	.short	0x0070
        /*0014*/ 	.byte	0x00, 0xf0, 0x01, 0x10


	//----- nvinfo : EIATTR_SPARSE_MMA_MASK
	.align		4
.L_20:
        /*0018*/ 	.byte	0x03, 0x50
        /*001a*/ 	.short	0x0000


	//----- nvinfo : EIATTR_MAXREG_COUNT
	.align		4
        /*001c*/ 	.byte	0x03, 0x1b
        /*001e*/ 	.short	0x00a8


	//----- nvinfo : EIATTR_NUM_BARRIERS
	.align		4
        /*0020*/ 	.byte	0x02, 0x4c
        /*0022*/ 	.byte	0x01
	.zero		1


	//----- nvinfo : EIATTR_ANNOTATIONS
	.align		4
        /*0024*/ 	.byte	0x04, 0x55
        /*0026*/ 	.short	(.L_22 - .L_21)


	//   ....[0]....
.L_21:
        /*0028*/ 	.word	0x00000001
        /*002c*/ 	.byte	0x60, 0x06, 0x00, 0x00, 0x01, 0x00, 0x00, 0x00, 0x80, 0x06, 0x00, 0x00, 0x01, 0x00, 0x00, 0x00
        /* <DEDUP_REMOVED lines=193> */
        /*0c4c*/ 	.byte	0xb0, 0x03, 0x01, 0x00


	//----- nvinfo : EIATTR_MERCURY_ISA_VERSION
	.align		4
.L_22:
        /*0c50*/ 	.byte	0x03, 0x5f
        /*0c52*/ 	.short	0x0101


	//----- nvinfo : EIATTR_INT_WARP_WIDE_INSTR_OFFSETS
	.align		4
        /*0c54*/ 	.byte	0x04, 0x31
        /*0c56*/ 	.short	(.L_24 - .L_23)


	//   ....[0]....
.L_23:
        /*0c58*/ 	.word	0x00000530


	//   ....[1]....
        /*0c5c*/ 	.word	0x00000540


	//   ....[2]....
        /*0c60*/ 	.word	0x00000670


	//----- nvinfo : EIATTR_COOP_GROUP_MASK_REGIDS
	.align		4
.L_24:
        /*0c64*/ 	.byte	0x04, 0x29
        /*0c66*/ 	.short	(.L_26 - .L_25)


	//   ....[0]....
.L_25:
        /*0c68*/ 	.word	0xffffffff


	//   ....[1]....
        /*0c6c*/ 	.word	0xffffffff


	//   ....[2]....
        /*0c70*/ 	.word	0xffffffff


	//   ....[3]....
        /*0c74*/ 	.word	0xffffffff


	//   ....[4]....
        /*0c78*/ 	.word	0xffffffff


	//----- nvinfo : EIATTR_COOP_GROUP_INSTR_OFFSETS
	.align		4
.L_26:
        /*0c7c*/ 	.byte	0x04, 0x28
        /*0c7e*/ 	.short	(.L_28 - .L_27)


	//   ....[0]....
.L_27:
        /*0c80*/ 	.word	0x00000070


	//   ....[1]....
        /*0c84*/ 	.word	0x00000080


	//   ....[2]....
        /*0c88*/ 	.word	0x000001a0


	//   ....[3]....
        /*0c8c*/ 	.word	0x00000480


	//   ....[4]....
        /*0c90*/ 	.word	0x000013c0


	//----- nvinfo : EIATTR_REG_RECONFIG
	.align		4
.L_28:
        /*0c94*/ 	.byte	0x01, 0x54
	.zero		2


	//----- nvinfo : EIATTR_MBARRIER_INSTR_OFFSETS
	.align		4
        /*0c98*/ 	.byte	0x04, 0x39
        /*0c9a*/ 	.short	(.L_30 - .L_29)


	//   ....[0]....
.L_29:
        /*0c9c*/ 	.word	0x00000340
        /*0ca0*/ 	.word	0x000000ff
        /*0ca4*/ 	.word	0x00000000
        /*0ca8*/ 	.short	0x0100
        /*0caa*/ 	.byte	0x09
	.zero		1


	//   ....[1]....
        /*0cac*/ 	.word	0x00000350
        /*0cb0*/ 	.word	0x000000ff
        /*0cb4*/ 	.word	0x00000048
        /*0cb8*/ 	.short	0x0100
        /*0cba*/ 	.byte	0x09
	.zero		1


	//   ....[2]....
        /*0cbc*/ 	.word	0x00000360
        /*0cc0*/ 	.word	0x000000ff
        /*0cc4*/ 	.word	0x00000008
        /*0cc8*/ 	.short	0x0100
        /*0cca*/ 	.byte	0x09
	.zero		1


	//   ....[3]....
        /*0ccc*/ 	.word	0x00000370
        /*0cd0*/ 	.word	0x000000ff
        /*0cd4*/ 	.word	0x00000050
        /*0cd8*/ 	.short	0x0100
        /*0cda*/ 	.byte	0x09
	.zero		1


	//   ....[4]....
        /*0cdc*/ 	.word	0x00000380
        /*0ce0*/ 	.word	0x000000ff
        /*0ce4*/ 	.word	0x00000010
        /*0ce8*/ 	.short	0x0100
        /*0cea*/ 	.byte	0x09
	.zero		1


	//   ....[5]....
        /*0cec*/ 	.word	0x00000390
        /*0cf0*/ 	.word	0x000000ff
        /*0cf4*/ 	.word	0x00000058
        /*0cf8*/ 	.short	0x0100
        /*0cfa*/ 	.byte	0x09
	.zero		1


	//   ....[6]....
        /*0cfc*/ 	.word	0x000003a0
        /*0d00*/ 	.word	0x000000ff
        /*0d04*/ 	.word	0x00000018
        /*0d08*/ 	.short	0x0100
        /*0d0a*/ 	.byte	0x09
	.zero		1


	//   ....[7]....
        /*0d0c*/ 	.word	0x000003b0
        /*0d10*/ 	.word	0x000000ff
        /*0d14*/ 	.word	0x00000060
        /*0d18*/ 	.short	0x0100
        /*0d1a*/ 	.byte	0x09
	.zero		1


	//   ....[8]....
        /*0d1c*/ 	.word	0x000003c0
        /*0d20*/ 	.word	0x000000ff
        /*0d24*/ 	.word	0x00000020
        /*0d28*/ 	.short	0x0100
        /*0d2a*/ 	.byte	0x09
	.zero		1


	//   ....[9]....
        /*0d2c*/ 	.word	0x000003d0
        /*0d30*/ 	.word	0x000000ff
        /*0d34*/ 	.word	0x00000068
        /*0d38*/ 	.short	0x0100
        /*0d3a*/ 	.byte	0x09
	.zero		1


	//   ....[10]....
        /*0d3c*/ 	.word	0x000003e0
        /*0d40*/ 	.word	0x000000ff
        /*0d44*/ 	.word	0x00000028
        /*0d48*/ 	.short	0x0100
        /*0d4a*/ 	.byte	0x09
	.zero		1


	//   ....[11]....
        /*0d4c*/ 	.word	0x000003f0
        /*0d50*/ 	.word	0x000000ff
        /*0d54*/ 	.word	0x00000070
        /*0d58*/ 	.short	0x0100
        /*0d5a*/ 	.byte	0x09
	.zero		1


	//   ....[12]....
        /*0d5c*/ 	.word	0x00000400
        /*0d60*/ 	.word	0x000000ff
        /*0d64*/ 	.word	0x00000030
        /*0d68*/ 	.short	0x0100
        /*0d6a*/ 	.byte	0x09
	.zero		1


	//   ....[13]....
        /*0d6c*/ 	.word	0x00000410
        /*0d70*/ 	.word	0x000000ff
        /*0d74*/ 	.word	0x00000078
        /*0d78*/ 	.short	0x0100
        /*0d7a*/ 	.byte	0x09
	.zero		1


	//   ....[14]....
        /*0d7c*/ 	.word	0x00000420
        /*0d80*/ 	.word	0x000000ff
        /*0d84*/ 	.word	0x00000038
        /*0d88*/ 	.short	0x0100
        /*0d8a*/ 	.byte	0x09
	.zero		1


	//   ....[15]....
        /*0d8c*/ 	.word	0x00000430
        /*0d90*/ 	.word	0x000000ff
        /*0d94*/ 	.word	0x00000080
        /*0d98*/ 	.short	0x0100
        /*0d9a*/ 	.byte	0x09
	.zero		1


	//   ....[16]....
        /*0d9c*/ 	.word	0x00000440
        /*0da0*/ 	.word	0x000000ff
        /*0da4*/ 	.word	0x00000040
        /*0da8*/ 	.short	0x0100
        /*0daa*/ 	.byte	0x09
	.zero		1


	//   ....[17]....
        /*0dac*/ 	.word	0x00000450
        /*0db0*/ 	.word	0x000000ff
        /*0db4*/ 	.word	0x00000088
        /*0db8*/ 	.short	0x0100
        /*0dba*/ 	.byte	0x09
	.zero		1


	//   ....[18]....
        /*0dbc*/ 	.word	0x000006a0
        /*0dc0*/ 	.word	0x000000ff
        /*0dc4*/ 	.word	0x000000a0
        /*0dc8*/ 	.short	0x0100
        /*0dca*/ 	.byte	0x06
	.zero		1


	//   ....[19]....
        /*0dcc*/ 	.word	0x000006b0
        /*0dd0*/ 	.word	0x000000ff
        /*0dd4*/ 	.word	0x000000a8
        /*0dd8*/ 	.short	0x0100
        /*0dda*/ 	.byte	0x06
	.zero		1


	//   ....[20]....
        /*0ddc*/ 	.word	0x00001bd0
        /*0de0*/ 	.word	0x000000ff
        /*0de4*/ 	.word	0x00000000
        /*0de8*/ 	.short	0x010a
        /*0dea*/ 	.byte	0x06
	.zero		1


	//   ....[21]....
        /*0dec*/ 	.word	0x00001c10
        /*0df0*/ 	.word	0x000000ff
        /*0df4*/ 	.word	0x00000000
        /*0df8*/ 	.short	0x010a
        /*0dfa*/ 	.byte	0x06
	.zero		1


	//   ....[22]....
        /*0dfc*/ 	.word	0x00002e20
        /*0e00*/ 	.word	0x000000ff
        /*0e04*/ 	.word	0x00000000
        /*0e08*/ 	.short	0x010a
        /*0e0a*/ 	.byte	0x09
	.zero		1


	//   ....[23]....
        /*0e0c*/ 	.word	0x00002e60
        /*0e10*/ 	.word	0x000000ff
        /*0e14*/ 	.word	0x00000000
        /*0e18*/ 	.short	0x010a
        /*0e1a*/ 	.byte	0x09
	.zero		1


	//   ....[24]....
        /*0e1c*/ 	.word	0x00003e80
        /*0e20*/ 	.word	0x000000ff
        /*0e24*/ 	.word	0x00000000
        /*0e28*/ 	.short	0x0101
        /*0e2a*/ 	.byte	0x08
	.zero		1


	//   ....[25]....
        /*0e2c*/ 	.word	0x00005050
        /*0e30*/ 	.word	0x000000ff
        /*0e34*/ 	.word	0x00000000
        /*0e38*/ 	.short	0x0101
        /*0e3a*/ 	.byte	0x08
	.zero		1


	//   ....[26]....
        /*0e3c*/ 	.word	0x0000f300
        /*0e40*/ 	.word	0x0000000d
        /*0e44*/ 	.word	0x00000048
        /*0e48*/ 	.short	0x010a
        /*0e4a*/ 	.byte	0x3f
	.zero		1


	//   ....[27]....
        /*0e4c*/ 	.word	0x0000f6c0
        /*0e50*/ 	.word	0x00000004
        /*0e54*/ 	.word	0x000000a8
        /*0e58*/ 	.short	0x0101
        /*0e5a*/ 	.byte	0x3f
	.zero		1


	//   ....[28]....
        /*0e5c*/ 	.word	0x0000fe30
        /*0e60*/ 	.word	0x00000007
        /*0e64*/ 	.word	0x00000000
        /*0e68*/ 	.short	0x010a
        /*0e6a*/ 	.byte	0x3f
	.zero		1


	//   ....[29]....
        /*0e6c*/ 	.word	0x0000feb0
        /*0e70*/ 	.word	0x00000009
        /*0e74*/ 	.word	0x00000000
        /*0e78*/ 	.short	0x010a
        /*0e7a*/ 	.byte	0x3f
	.zero		1


	//   ....[30]....
        /*0e7c*/ 	.word	0x0000ff40
        /*0e80*/ 	.word	0x00000006
        /*0e84*/ 	.word	0x00000000
        /*0e88*/ 	.short	0x010a
        /*0e8a*/ 	.byte	0x3f
	.zero		1


	//   ....[31]....
        /*0e8c*/ 	.word	0x0000ffd0
        /*0e90*/ 	.word	0x00000009
        /*0e94*/ 	.word	0x00000000
        /*0e98*/ 	.short	0x010a
        /*0e9a*/ 	.byte	0x3f
	.zero		1


	//   ....[32]....
        /*0e9c*/ 	.word	0x00010060
        /*0ea0*/ 	.word	0x00000006
        /*0ea4*/ 	.word	0x00000000
        /*0ea8*/ 	.short	0x010a
        /*0eaa*/ 	.byte	0x3f
	.zero		1


	//   ....[33]....
        /*0eac*/ 	.word	0x000100f0
        /*0eb0*/ 	.word	0x00000009
        /*0eb4*/ 	.word	0x00000000
        /*0eb8*/ 	.short	0x010a
        /*0eba*/ 	.byte	0x3f
	.zero		1


	//   ....[34]....
        /*0ebc*/ 	.word	0x00010180
        /*0ec0*/ 	.word	0x00000006
        /*0ec4*/ 	.word	0x00000000
        /*0ec8*/ 	.short	0x010a
        /*0eca*/ 	.byte	0x3f
	.zero		1


	//   ....[35]....
        /*0ecc*/ 	.word	0x00010210
        /*0ed0*/ 	.word	0x00000009
        /*0ed4*/ 	.word	0x00000000
        /*0ed8*/ 	.short	0x010a
        /*0eda*/ 	.byte	0x3f
	.zero		1


	//   ....[36]....
        /*0edc*/ 	.word	0x000102a0
        /*0ee0*/ 	.word	0x00000003
        /*0ee4*/ 	.word	0x00000000
        /*0ee8*/ 	.short	0x010a
        /*0eea*/ 	.byte	0x3f
	.zero		1


	//   ....[37]....
        /*0eec*/ 	.word	0x00010310
        /*0ef0*/ 	.word	0x00000003
        /*0ef4*/ 	.word	0x00000000
        /*0ef8*/ 	.short	0x010a
        /*0efa*/ 	.byte	0x3f
	.zero		1


	//   ....[38]....
        /*0efc*/ 	.word	0x00010380
        /*0f00*/ 	.word	0x00000000
        /*0f04*/ 	.word	0x00000000
        /*0f08*/ 	.short	0x010a
        /*0f0a*/ 	.byte	0x3f
	.zero		1


	//   ....[39]....
        /*0f0c*/ 	.word	0x00010460
        /*0f10*/ 	.word	0x0000000d
        /*0f14*/ 	.word	0x00000048
        /*0f18*/ 	.short	0x010a
        /*0f1a*/ 	.byte	0x3f
	.zero		1


	//   ....[40]....
        /*0f1c*/ 	.word	0x00010540
        /*0f20*/ 	.word	0x00000007
        /*0f24*/ 	.word	0x00000000
        /*0f28*/ 	.short	0x010a
        /*0f2a*/ 	.byte	0x3f
	.zero		1


	//   ....[41]....
        /*0f2c*/ 	.word	0x00010590
        /*0f30*/ 	.word	0x00000009
        /*0f34*/ 	.word	0x00000000
        /*0f38*/ 	.short	0x010a
        /*0f3a*/ 	.byte	0x3f
	.zero		1


	//   ....[42]....
        /*0f3c*/ 	.word	0x000105e0
        /*0f40*/ 	.word	0x00000006
        /*0f44*/ 	.word	0x00000000
        /*0f48*/ 	.short	0x010a
        /*0f4a*/ 	.byte	0x3f
	.zero		1


	//   ....[43]....
        /*0f4c*/ 	.word	0x00010630
        /*0f50*/ 	.word	0x00000009
        /*0f54*/ 	.word	0x00000000
        /*0f58*/ 	.short	0x010a
        /*0f5a*/ 	.byte	0x3f
	.zero		1


	//   ....[44]....
        /*0f5c*/ 	.word	0x00010680
        /*0f60*/ 	.word	0x00000006
        /*0f64*/ 	.word	0x00000000
        /*0f68*/ 	.short	0x010a
        /*0f6a*/ 	.byte	0x3f
	.zero		1


	//   ....[45]....
        /*0f6c*/ 	.word	0x000106d0
        /*0f70*/ 	.word	0x00000009
        /*0f74*/ 	.word	0x00000000
        /*0f78*/ 	.short	0x010a
        /*0f7a*/ 	.byte	0x3f
	.zero		1


	//   ....[46]....
        /*0f7c*/ 	.word	0x00010720
        /*0f80*/ 	.word	0x00000006
        /*0f84*/ 	.word	0x00000000
        /*0f88*/ 	.short	0x010a
        /*0f8a*/ 	.byte	0x3f
	.zero		1


	//   ....[47]....
        /*0f8c*/ 	.word	0x00010770
        /*0f90*/ 	.word	0x00000009
        /*0f94*/ 	.word	0x00000000
        /*0f98*/ 	.short	0x010a
        /*0f9a*/ 	.byte	0x3f
	.zero		1


	//----- nvinfo : EIATTR_NUM_MBARRIERS
	.align		4
.L_30:
        /*0f9c*/ 	.byte	0x03, 0x38
        /*0f9e*/ 	.short	0x0014


	//----- nvinfo : EIATTR_EXIT_INSTR_OFFSETS
	.align		4
        /*0fa0*/ 	.byte	0x04, 0x1c
        /*0fa2*/ 	.short	(.L_32 - .L_31)


	//   ....[0]....
.L_31:
        /*0fa4*/ 	.word	0x00000710


	//   ....[1]....
        /*0fa8*/ 	.word	0x00001060


	//   ....[2]....
        /*0fac*/ 	.word	0x0000e940


	//   ....[3]....
        /*0fb0*/ 	.word	0x0000ef90


	//   ....[4]....
        /*0fb4*/ 	.word	0x000102f0


	//----- nvinfo : EIATTR_MAX_THREADS
	.align		4
.L_32:
        /*0fb8*/ 	.byte	0x04, 0x05
        /*0fba*/ 	.short	(.L_34 - .L_33)
.L_33:
        /*0fbc*/ 	.word	0x00000180
        /*0fc0*/ 	.word	0x00000001
        /*0fc4*/ 	.word	0x00000001


	//----- nvinfo : EIATTR_CRS_STACK_SIZE
	.align		4
.L_34:
        /*0fc8*/ 	.byte	0x04, 0x1e
        /*0fca*/ 	.short	(.L_36 - .L_35)
.L_35:
        /*0fcc*/ 	.word	0x00000000


	//----- nvinfo : EIATTR_CBANK_PARAM_SIZE
	.align		4
.L_36:
        /*0fd0*/ 	.byte	0x03, 0x19
        /*0fd2*/ 	.short	0x0470


	//----- nvinfo : EIATTR_PARAM_CBANK
	.align		4
        /*0fd4*/ 	.byte	0x04, 0x0a
        /*0fd6*/ 	.short	(.L_38 - .L_37)
	.align		4
.L_37:
        /*0fd8*/ 	.word	index@(.nv.constant0._ZN7cutlass13device_kernelINS_4gemm6kernel13GemmUniversalIN4cute5tupleIJiiiiEEENS1_10collective13CollectiveMmaINS1_37MainloopSm90TmaGmmaWarpSpecializedFP8ILi9ENS5_IJNS4_1CILi1EEESB_SB_EEENS1_35KernelTmaWarpSpecializedCooperativeEEENS5_IJNSA_ILi128EEENSA_ILi256EEENSA_ILi64EEEEEENS_12float_e5m2_tENS5_IJlSB_lEEENS_12float_e4m3_tESK_NS4_8TiledMMAINS4_8MMA_AtomIJNS4_4SM904GMMA31MMA_64x256x32_F32E5M2E4M3_SS_TNILNSP_7ScaleInE1ELSR_1EEEEEENS4_6LayoutINS5_IJNSA_ILi2EEESB_SB_EEENS5_IJSB_NSA_ILi0EEESX_EEEEENS5_IJNS4_10UnderscoreES10_S10_EEEEENS4_13SM90_TMA_LOADENS4_14ComposedLayoutINS4_7SwizzleILi2ELi4ELi3EEENS4_18smem_ptr_flag_bitsILi8EEENSU_INS5_IJNSA_ILi8EEESH_EEENS5_IJSH_SB_EEEEEEEvNS4_8identityES13_S1D_vS1E_EENS_8epilogue10collective6detail29Sm90TmaWarpSpecializedAdapterINS1H_15DefaultEpilogueISJ_SK_SK_NS1G_6thread17LinearCombinationISJ_Li1EffLNS1L_9ScaleType4KindE0ELNS_15FloatRoundStyleE2ESJ_EENS1_15EpilogueDefaultEEEEEvvEEEEvNT_6ParamsE)
        /*0fdc*/ 	.short	0x0210
        /*0fde*/ 	.short	0x0470


	//----- nvinfo : EIATTR_SW_WAR
	.align		4
.L_38:
        /*0fe0*/ 	.byte	0x04, 0x36
        /*0fe2*/ 	.short	(.L_40 - .L_39)
.L_39:
        /*0fe4*/ 	.word	0x00000008
.L_40:


//--------------------- .nv.callgraph             --------------------------
	.section	.nv.callgraph,"",@"SHT_CUDA_CALLGRAPH"
	.align	4
	.sectionentsize	8
	.align		4
        /*0000*/ 	.word	0x00000000
	.align		4
        /*0004*/ 	.word	0xffffffff
	.align		4
        /*0008*/ 	.word	0x00000000
	.align		4
        /*000c*/ 	.word	0xfffffffe
	.align		4
        /*0010*/ 	.word	0x00000000
	.align		4
        /*0014*/ 	.word	0xfffffffd
	.align		4
        /*0018*/ 	.word	0x00000000
	.align		4
        /*001c*/ 	.word	0xfffffffc


//--------------------- .nv.constant4             --------------------------
	.section	.nv.constant4,"a",@progbits
	.align	8
	.align		8
.nv.constant4:
        /*0000*/ 	.dword	_ZN40_INTERNAL_b4bedeaa_4_k_cu_b8ae5f0a_253984cuda3std3__45__cpo5beginE
	.align		8
        /*0008*/ 	.dword	_ZN40_INTERNAL_b4bedeaa_4_k_cu_b8ae5f0a_253984cuda3std3__45__cpo3endE
	.align		8
        /*0010*/ 	.dword	_ZN40_INTERNAL_b4bedeaa_4_k_cu_b8ae5f0a_253984cuda3std3__45__cpo6cbeginE
	.align		8
        /*0018*/ 	.dword	_ZN40_INTERNAL_b4bedeaa_4_k_cu_b8ae5f0a_253984cuda3std3__45__cpo4cendE
	.align		8
        /*0020*/ 	.dword	_ZN40_INTERNAL_b4bedeaa_4_k_cu_b8ae5f0a_253984cuda3std3__442_GLOBAL__N__b4bedeaa_4_k_cu_b8ae5f0a_253986ignoreE
	.align		8
        /*0028*/ 	.dword	_ZN40_INTERNAL_b4bedeaa_4_k_cu_b8ae5f0a_253984cuda3std3__419piecewise_constructE
	.align		8
        /*0030*/ 	.dword	_ZN40_INTERNAL_b4bedeaa_4_k_cu_b8ae5f0a_253984cuda3std3__48in_placeE
	.align		8
        /*0038*/ 	.dword	_ZN40_INTERNAL_b4bedeaa_4_k_cu_b8ae5f0a_253984cuda3std6ranges3__45__cpo4swapE
	.align		8
        /*0040*/ 	.dword	_ZN40_INTERNAL_b4bedeaa_4_k_cu_b8ae5f0a_253984cuda3std6ranges3__45__cpo9iter_moveE
	.align		8
        /*0048*/ 	.dword	_ZN40_INTERNAL_b4bedeaa_4_k_cu_b8ae5f0a_253984cute7productE
	.align		8
        /*0050*/ 	.dword	_ZN40_INTERNAL_b4bedeaa_4_k_cu_b8ae5f0a_253984cute1_E


//--------------------- .text._ZN7cutlass13device_kernelINS_4gemm6kernel13GemmUniversalIN4cute5tupleIJiiiiEEENS1_10collective13CollectiveMmaINS1_37MainloopSm90TmaGmmaWarpSpecializedFP8ILi9ENS5_IJNS4_1CILi1EEESB_SB_EEENS1_35KernelTmaWarpSpecializedCooperativeEEENS5_IJNSA_ILi128EEENSA_ILi256EEENSA_ILi64EEEEEENS_12float_e5m2_tENS5_IJlSB_lEEENS_12float_e4m3_tESK_NS4_8TiledMMAINS4_8MMA_AtomIJNS4_4SM904GMMA31MMA_64x256x32_F32E5M2E4M3_SS_TNILNSP_7ScaleInE1ELSR_1EEEEEENS4_6LayoutINS5_IJNSA_ILi2EEESB_SB_EEENS5_IJSB_NSA_ILi0EEESX_EEEEENS5_IJNS4_10UnderscoreES10_S10_EEEEENS4_13SM90_TMA_LOADENS4_14ComposedLayoutINS4_7SwizzleILi2ELi4ELi3EEENS4_18smem_ptr_flag_bitsILi8EEENSU_INS5_IJNSA_ILi8EEESH_EEENS5_IJSH_SB_EEEEEEEvNS4_8identityES13_S1D_vS1E_EENS_8epilogue10collective6detail29Sm90TmaWarpSpecializedAdapterINS1H_15DefaultEpilogueISJ_SK_SK_NS1G_6thread17LinearCombinationISJ_Li1EffLNS1L_9ScaleType4KindE0ELNS_15FloatRoundStyleE2ESJ_EENS1_15EpilogueDefaultEEEEEvvEEEEvNT_6ParamsE --------------------------
	.section	.text._ZN7cutlass13device_kernelINS_4gemm6kernel13GemmUniversalIN4cute5tupleIJiiiiEEENS1_10collective13CollectiveMmaINS1_37MainloopSm90TmaGmmaWarpSpecializedFP8ILi9ENS5_IJNS4_1CILi1EEESB_SB_EEENS1_35KernelTmaWarpSpecializedCooperativeEEENS5_IJNSA_ILi128EEENSA_ILi256EEENSA_ILi64EEEEEENS_12float_e5m2_tENS5_IJlSB_lEEENS_12float_e4m3_tESK_NS4_8TiledMMAINS4_8MMA_AtomIJNS4_4SM904GMMA31MMA_64x256x32_F32E5M2E4M3_SS_TNILNSP_7ScaleInE1ELSR_1EEEEEENS4_6LayoutINS5_IJNSA_ILi2EEESB_SB_EEENS5_IJSB_NSA_ILi0EEESX_EEEEENS5_IJNS4_10UnderscoreES10_S10_EEEEENS4_13SM90_TMA_LOADENS4_14ComposedLayoutINS4_7SwizzleILi2ELi4ELi3EEENS4_18smem_ptr_flag_bitsILi8EEENSU_INS5_IJNSA_ILi8EEESH_EEENS5_IJSH_SB_EEEEEEEvNS4_8identityES13_S1D_vS1E_EENS_8epilogue10collective6detail29Sm90TmaWarpSpecializedAdapterINS1H_15DefaultEpilogueISJ_SK_SK_NS1G_6thread17LinearCombinationISJ_Li1EffLNS1L_9ScaleType4KindE0ELNS_15FloatRoundStyleE2ESJ_EENS1_15EpilogueDefaultEEEEEvvEEEEvNT_6ParamsE,"ax",@progbits
	.align	128
.text._ZN7cutlass13device_kernelINS_4gemm6kernel13GemmUniversalIN4cute5tupleIJiiiiEEENS1_10collective13CollectiveMmaINS1_37MainloopSm90TmaGmmaWarpSpecializedFP8ILi9ENS5_IJNS4_1CILi1EEESB_SB_EEENS1_35KernelTmaWarpSpecializedCooperativeEEENS5_IJNSA_ILi128EEENSA_ILi256EEENSA_ILi64EEEEEENS_12float_e5m2_tENS5_IJlSB_lEEENS_12float_e4m3_tESK_NS4_8TiledMMAINS4_8MMA_AtomIJNS4_4SM904GMMA31MMA_64x256x32_F32E5M2E4M3_SS_TNILNSP_7ScaleInE1ELSR_1EEEEEENS4_6LayoutINS5_IJNSA_ILi2EEESB_SB_EEENS5_IJSB_NSA_ILi0EEESX_EEEEENS5_IJNS4_10UnderscoreES10_S10_EEEEENS4_13SM90_TMA_LOADENS4_14ComposedLayoutINS4_7SwizzleILi2ELi4ELi3EEENS4_18smem_ptr_flag_bitsILi8EEENSU_INS5_IJNSA_ILi8EEESH_EEENS5_IJSH_SB_EEEEEEEvNS4_8identityES13_S1D_vS1E_EENS_8epilogue10collective6detail29Sm90TmaWarpSpecializedAdapterINS1H_15DefaultEpilogueISJ_SK_SK_NS1G_6thread17LinearCombinationISJ_Li1EffLNS1L_9ScaleType4KindE0ELNS_15FloatRoundStyleE2ESJ_EENS1_15EpilogueDefaultEEEEEvvEEEEvNT_6ParamsE:
        .type           _ZN7cutlass13device_kernelINS_4gemm6kernel13GemmUniversalIN4cute5tupleIJiiiiEEENS1_10collective13CollectiveMmaINS1_37MainloopSm90TmaGmmaWarpSpecializedFP8ILi9ENS5_IJNS4_1CILi1EEESB_SB_EEENS1_35KernelTmaWarpSpecializedCooperativeEEENS5_IJNSA_ILi128EEENSA_ILi256EEENSA_ILi64EEEEEENS_12float_e5m2_tENS5_IJlSB_lEEENS_12float_e4m3_tESK_NS4_8TiledMMAINS4_8MMA_AtomIJNS4_4SM904GMMA31MMA_64x256x32_F32E5M2E4M3_SS_TNILNSP_7ScaleInE1ELSR_1EEEEEENS4_6LayoutINS5_IJNSA_ILi2EEESB_SB_EEENS5_IJSB_NSA_ILi0EEESX_EEEEENS5_IJNS4_10UnderscoreES10_S10_EEEEENS4_13SM90_TMA_LOADENS4_14ComposedLayoutINS4_7SwizzleILi2ELi4ELi3EEENS4_18smem_ptr_flag_bitsILi8EEENSU_INS5_IJNSA_ILi8EEESH_EEENS5_IJSH_SB_EEEEEEEvNS4_8identityES13_S1D_vS1E_EENS_8epilogue10collective6detail29Sm90TmaWarpSpecializedAdapterINS1H_15DefaultEpilogueISJ_SK_SK_NS1G_6thread17LinearCombinationISJ_Li1EffLNS1L_9ScaleType4KindE0ELNS_15FloatRoundStyleE2ESJ_EENS1_15EpilogueDefaultEEEEEvvEEEEvNT_6ParamsE,@function
        .size           _ZN7cutlass13device_kernelINS_4gemm6kernel13GemmUniversalIN4cute5tupleIJiiiiEEENS1_10collective13CollectiveMmaINS1_37MainloopSm90TmaGmmaWarpSpecializedFP8ILi9ENS5_IJNS4_1CILi1EEESB_SB_EEENS1_35KernelTmaWarpSpecializedCooperativeEEENS5_IJNSA_ILi128EEENSA_ILi256EEENSA_ILi64EEEEEENS_12float_e5m2_tENS5_IJlSB_lEEENS_12float_e4m3_tESK_NS4_8TiledMMAINS4_8MMA_AtomIJNS4_4SM904GMMA31MMA_64x256x32_F32E5M2E4M3_SS_TNILNSP_7ScaleInE1ELSR_1EEEEEENS4_6LayoutINS5_IJNSA_ILi2EEESB_SB_EEENS5_IJSB_NSA_ILi0EEESX_EEEEENS5_IJNS4_10UnderscoreES10_S10_EEEEENS4_13SM90_TMA_LOADENS4_14ComposedLayoutINS4_7SwizzleILi2ELi4ELi3EEENS4_18smem_ptr_flag_bitsILi8EEENSU_INS5_IJNSA_ILi8EEESH_EEENS5_IJSH_SB_EEEEEEEvNS4_8identityES13_S1D_vS1E_EENS_8epilogue10collective6detail29Sm90TmaWarpSpecializedAdapterINS1H_15DefaultEpilogueISJ_SK_SK_NS1G_6thread17LinearCombinationISJ_Li1EffLNS1L_9ScaleType4KindE0ELNS_15FloatRoundStyleE2ESJ_EENS1_15EpilogueDefaultEEEEEvvEEEEvNT_6ParamsE,(.L_x_340 - _ZN7cutlass13device_kernelINS_4gemm6kernel13GemmUniversalIN4cute5tupleIJiiiiEEENS1_10collective13CollectiveMmaINS1_37MainloopSm90TmaGmmaWarpSpecializedFP8ILi9ENS5_IJNS4_1CILi1EEESB_SB_EEENS1_35KernelTmaWarpSpecializedCooperativeEEENS5_IJNSA_ILi128EEENSA_ILi256EEENSA_ILi64EEEEEENS_12float_e5m2_tENS5_IJlSB_lEEENS_12float_e4m3_tESK_NS4_8TiledMMAINS4_8MMA_AtomIJNS4_4SM904GMMA31MMA_64x256x32_F32E5M2E4M3_SS_TNILNSP_7ScaleInE1ELSR_1EEEEEENS4_6LayoutINS5_IJNSA_ILi2EEESB_SB_EEENS5_IJSB_NSA_ILi0EEESX_EEEEENS5_IJNS4_10UnderscoreES10_S10_EEEEENS4_13SM90_TMA_LOADENS4_14ComposedLayoutINS4_7SwizzleILi2ELi4ELi3EEENS4_18smem_ptr_flag_bitsILi8EEENSU_INS5_IJNSA_ILi8EEESH_EEENS5_IJSH_SB_EEEEEEEvNS4_8identityES13_S1D_vS1E_EENS_8epilogue10collective6detail29Sm90TmaWarpSpecializedAdapterINS1H_15DefaultEpilogueISJ_SK_SK_NS1G_6thread17LinearCombinationISJ_Li1EffLNS1L_9ScaleType4KindE0ELNS_15FloatRoundStyleE2ESJ_EENS1_15EpilogueDefaultEEEEEvvEEEEvNT_6ParamsE)
        .other          _ZN7cutlass13device_kernelINS_4gemm6kernel13GemmUniversalIN4cute5tupleIJiiiiEEENS1_10collective13CollectiveMmaINS1_37MainloopSm90TmaGmmaWarpSpecializedFP8ILi9ENS5_IJNS4_1CILi1EEESB_SB_EEENS1_35KernelTmaWarpSpecializedCooperativeEEENS5_IJNSA_ILi128EEENSA_ILi256EEENSA_ILi64EEEEEENS_12float_e5m2_tENS5_IJlSB_lEEENS_12float_e4m3_tESK_NS4_8TiledMMAINS4_8MMA_AtomIJNS4_4SM904GMMA31MMA_64x256x32_F32E5M2E4M3_SS_TNILNSP_7ScaleInE1ELSR_1EEEEEENS4_6LayoutINS5_IJNSA_ILi2EEESB_SB_EEENS5_IJSB_NSA_ILi0EEESX_EEEEENS5_IJNS4_10UnderscoreES10_S10_EEEEENS4_13SM90_TMA_LOADENS4_14ComposedLayoutINS4_7SwizzleILi2ELi4ELi3EEENS4_18smem_ptr_flag_bitsILi8EEENSU_INS5_IJNSA_ILi8EEESH_EEENS5_IJSH_SB_EEEEEEEvNS4_8identityES13_S1D_vS1E_EENS_8epilogue10collective6detail29Sm90TmaWarpSpecializedAdapterINS1H_15DefaultEpilogueISJ_SK_SK_NS1G_6thread17LinearCombinationISJ_Li1EffLNS1L_9ScaleType4KindE0ELNS_15FloatRoundStyleE2ESJ_EENS1_15EpilogueDefaultEEEEEvvEEEEvNT_6ParamsE,@"STO_CUDA_ENTRY STV_DEFAULT"
_ZN7cutlass13device_kernelINS_4gemm6kernel13GemmUniversalIN4cute5tupleIJiiiiEEENS1_10collective13CollectiveMmaINS1_37MainloopSm90TmaGmmaWarpSpecializedFP8ILi9ENS5_IJNS4_1CILi1EEESB_SB_EEENS1_35KernelTmaWarpSpecializedCooperativeEEENS5_IJNSA_ILi128EEENSA_ILi256EEENSA_ILi64EEEEEENS_12float_e5m2_tENS5_IJlSB_lEEENS_12float_e4m3_tESK_NS4_8TiledMMAINS4_8MMA_AtomIJNS4_4SM904GMMA31MMA_64x256x32_F32E5M2E4M3_SS_TNILNSP_7ScaleInE1ELSR_1EEEEEENS4_6LayoutINS5_IJNSA_ILi2EEESB_SB_EEENS5_IJSB_NSA_ILi0EEESX_EEEEENS5_IJNS4_10UnderscoreES10_S10_EEEEENS4_13SM90_TMA_LOADENS4_14ComposedLayoutINS4_7SwizzleILi2ELi4ELi3EEENS4_18smem_ptr_flag_bitsILi8EEENSU_INS5_IJNSA_ILi8EEESH_EEENS5_IJSH_SB_EEEEEEEvNS4_8identityES13_S1D_vS1E_EENS_8epilogue10collective6detail29Sm90TmaWarpSpecializedAdapterINS1H_15DefaultEpilogueISJ_SK_SK_NS1G_6thread17LinearCombinationISJ_Li1EffLNS1L_9ScaleType4KindE0ELNS_15FloatRoundStyleE2ESJ_EENS1_15EpilogueDefaultEEEEEvvEEEEvNT_6ParamsE:
[----:B------:R-:W0:Y:S02]  /*0000*/  LDC R1, c[0x0][0x28] ;  /* 0x00000a00ff017b82 */ /* 0x000e240000000800 */
[----:B0-----:R-:W-:Y:S01]  /*0010*/  VIADD R1, R1, 0xffffff00 ;  /* 0xffffff0001017836 */ /* 0x001fe20000000000 */
[----:B------:R-:W0:Y:S01]  /*0020*/  S2R R2, SR_TID.X ;  /* 0x0000000000027919 */ /* 0x000e220000002100 */
[----:B------:R-:W-:Y:S01]  /*0030*/  ELECT P0, URZ, PT ;  /* 0x00000000003f782f */ /* 0x000fe20003800000 */
[----:B------:R-:W-:Y:S01]  /*0040*/  BSSY B0, `(.L_x_0) ;  /* 0x0000015000007945 */ /* 0x000fe20003800000 */
[--C-:B0-----:R-:W-:Y:S02]  /*0050*/  SHF.R.U32.HI R0, RZ, 0x5, R2.reuse ;  /* 0x00000005ff007819 */ /* 0x101fe40000011602 */
[----:B------:R-:W-:-:S03]  /*0060*/  SHF.R.U32.HI R2, RZ, 0x7, R2 ;  /* 0x00000007ff027819 */ /* 0x000fc60000011602 */
[----:B------:R-:W0:Y:S04]  /*0070*/  SHFL.IDX PT, R3, R0, RZ, 0x1f ;  /* 0x00001fff00037589 */ /* 0x000e2800000e0000 */
[----:B------:R-:W1:Y:S01]  /*0080*/  SHFL.IDX PT, R2, R2, RZ, 0x1f ;  /* 0x00001fff02027589 */ /* 0x000e6200000e0000 */
[----:B0-----:R-:W-:Y:S02]  /*0090*/  R2UR UR4, R3 ;  /* 0x00000000030472ca */ /* 0x001fe400000e0000 */
[----:B-1----:R-:W-:-:S11]  /*00a0*/  R2UR UR6, R2 ;  /* 0x00000000020672ca */ /* 0x002fd600000e0000 */
[----:B------:R-:W-:Y:S02]  /*00b0*/  USHF.R.S32.HI UR5, URZ, 0x1f, UR4 ;  /* 0x0000001f3f057899 */ /* 0x000fe40008011404 */
[----:B------:R-:W-:Y:S02]  /*00c0*/  ISETP.NE.OR P0, PT, RZ, UR4, !P0 ;  /* 0x00000004ff007c0c */ /* 0x000fe4000c705670 */
[----:B------:R-:W-:-:S04]  /*00d0*/  ULEA.HI UR5, UR5, UR4, URZ, 0x2 ;  /* 0x0000000405057291 */ /* 0x000fc8000f8f103f */
[----:B------:R-:W-:-:S04]  /*00e0*/  ULOP3.LUT UR5, UR5, 0xfffffffc, URZ, 0xc0, !UPT ;  /* 0xfffffffc05057892 */ /* 0x000fc8000f8ec03f */
[----:B------:R-:W-:-:S03]  /*00f0*/  UIADD3 UR8, UR4, -UR5, URZ ;  /* 0x8000000504087290 */ /* 0x000fc6000fffe03f */
[----:B------:R-:W-:Y:S09]  /*0100*/  @P0 BRA `(.L_x_1) ;  /* 0x0000000000200947 */ /* 0x000ff20003800000 */
[----:B------:R-:W-:Y:S02]  /*0110*/  ULDC.64 UR4, c[0x0][0x198] ;  /* 0x0000660000047ab9 */ /* 0x000fe40000000a00 */
[----:B------:R-:W-:Y:S02]  /*0120*/  UIADD3 UR10, UP0, UR4, 0xf0, URZ ;  /* 0x000000f0040a7890 */ /* 0x000fe4000ff1e03f */
[----:B------:R-:W-:Y:S02]  /*0130*/  UIADD3 UR4, UP1, UR4, 0x1f0, URZ ;  /* 0x000001f004047890 */ /* 0x000fe4000ff3e03f */
[----:B------:R-:W-:Y:S02]  /*0140*/  UIADD3.X UR11, URZ, UR5, URZ, UP0, !UPT ;  /* 0x000000053f0b7290 */ /* 0x000fe400087fe43f */
[----:B------:R-:W-:-:S07]  /*0150*/  UIADD3.X UR5, URZ, UR5, URZ, UP1, !UPT ;  /* 0x000000053f057290 */ /* 0x000fce0008ffe43f */
[----:B------:R0:W-:Y:S02]  /*0160*/  UTMACCTL.PF [UR10] ;  /* 0x000000000a0079b9 */ /* 0x0001e40008040000 */
[----:B------:R0:W-:Y:S02]  /*0170*/  UTMACCTL.PF [UR4] ;  /* 0x00000000040079b9 */ /* 0x0001e40008040000 */
[----:B0-----:R-:W-:Y:S01]  /*0180*/  NOP ;  /* 0x0000000000007918 */ /* 0x001fe20000000000 */
.L_x_1:
[----:B------:R-:W-:Y:S05]  /*0190*/  BSYNC B0 ;  /* 0x0000000000007941 */ /* 0x000fea0003800000 */
.L_x_0:
[----:B------:R-:W0:Y:S01]  /*01a0*/  SHFL.IDX PT, R2, R0, RZ, 0x1f ;  /* 0x00001fff00027589 */ /* 0x000e2200000e0000 */
[----:B------:R-:W-:Y:S01]  /*01b0*/  UISETP.NE.AND UP0, UPT, UR8, 0x3, UPT ;  /* 0x000000030800788c */ /* 0x000fe2000bf05270 */
[----:B------:R-:W-:Y:S01]  /*01c0*/  ISETP.NE.AND P1, PT, RZ, UR6, PT ;  /* 0x00000006ff007c0c */ /* 0x000fe2000bf25270 */
[----:B------:R-:W-:Y:S02]  /*01d0*/  UIADD3 UR10, UR6, -0x1, URZ ;  /* 0xffffffff060a7890 */ /* 0x000fe4000fffe03f */
[----:B------:R-:W-:Y:S02]  /*01e0*/  UISETP.EQ.OR UP0, UPT, UR8, URZ, !UP0 ;  /* 0x0000003f0800728c */ /* 0x000fe4000c702670 */
[----:B------:R-:W-:Y:S02]  /*01f0*/  UISETP.GE.U32.AND UP1, UPT, UR10, 0x2, UPT ;  /* 0x000000020a00788c */ /* 0x000fe4000bf26070 */
[----:B------:R-:W-:-:S04]  /*0200*/  UISETP.EQ.AND UP0, UPT, UR6, URZ, UP0 ;  /* 0x0000003f0600728c */ /* 0x000fc80008702270 */
[----:B------:R-:W-:-:S04]  /*0210*/  USEL UR13, URZ, 0x1, !UP0 ;  /* 0x000000013f0d7887 */ /* 0x000fc8000c000000 */
[----:B------:R-:W-:Y:S01]  /*0220*/  USEL UR13, UR13, 0x2, UP1 ;  /* 0x000000020d0d7887 */ /* 0x000fe20008800000 */
[----:B0-----:R-:W-:-:S13]  /*0230*/  ISETP.NE.AND P0, PT, R2, RZ, PT ;  /* 0x000000ff0200720c */ /* 0x001fda0003f05270 */
[----:B------:R-:W-:Y:S05]  /*0240*/  @P0 BRA `(.L_x_2) ;  /* 0x00000000008c0947 */ /* 0x000fea0003800000 */
[----:B------:R-:W-:Y:S01]  /*0250*/  ELECT P0, URZ, PT ;  /* 0x00000000003f782f */ /* 0x000fe20003800000 */
[----:B------:R-:W-:-:S12]  /*0260*/  BSSY B0, `(.L_x_2) ;  /* 0x0000021000007945 */ /* 0x000fd80003800000 */
[----:B------:R-:W-:Y:S05]  /*0270*/  @!P0 BRA `(.L_x_3) ;  /* 0x00000000007c8947 */ /* 0x000fea0003800000 */
[----:B------:R-:W0:Y:S01]  /*0280*/  S2UR UR9, SR_CgaCtaId ;  /* 0x00000000000979c3 */ /* 0x000e220000008800 */
[----:B------:R-:W-:Y:S01]  /*0290*/  UMOV UR4, 0x400 ;  /* 0x0000040000047882 */ /* 0x000fe20000000000 */
[----:B------:R-:W-:Y:S01]  /*02a0*/  UMOV UR5, 0x1 ;  /* 0x0000000100057882 */ /* 0x000fe20000000000 */
[----:B------:R-:W-:Y:S02]  /*02b0*/  UMOV UR6, 0x100 ;  /* 0x0000010000067882 */ /* 0x000fe40000000000 */
[----:B------:R-:W-:-:S04]  /*02c0*/  UIADD3 UR6, -UR6, 0x100000, URZ ;  /* 0x0010000006067890 */ /* 0x000fc8000fffe13f */
[----:B------:R-:W-:Y:S02]  /*02d0*/  USHF.L.U32 UR7, UR6, 0xb, URZ ;  /* 0x0000000b06077899 */ /* 0x000fe4000800063f */
[----:B------:R-:W-:Y:S02]  /*02e0*/  USHF.L.U32 UR6, UR6, 0x1, URZ ;  /* 0x0000000106067899 */ /* 0x000fe4000800063f */
[----:B0-----:R-:W-:Y:S02]  /*02f0*/  ULEA UR9, UR9, UR4, 0x18 ;  /* 0x0000000409097291 */ /* 0x001fe4000f8ec03f */
[----:B------:R-:W-:-:S04]  /*0300*/  UIADD3 UR4, -UR5, 0x100000, URZ ;  /* 0x0010000005047890 */ /* 0x000fc8000fffe13f */
[----:B------:R-:W-:Y:S02]  /*0310*/  USHF.L.U32 UR5, UR4, 0xb, URZ ;  /* 0x0000000b04057899 */ /* 0x000fe4000800063f */
[----:B------:R-:W-:Y:S01]  /*0320*/  USHF.L.U32 UR4, UR4, 0x1, URZ ;  /* 0x0000000104047899 */ /* 0x000fe2000800063f */
[----:B------:R-:W0:Y:S11]  /*0330*/  FENCE.VIEW.ASYNC.S ;  /* 0x00000000000073c6 */ /* 0x000e360000000000 */
[----:B0-----:R0:W1:Y:S01]  /*0340*/  SYNCS.EXCH.64 URZ, [UR9], UR4 ;  /* 0x00000004093f75b2 */ /* 0x0010620008000100 */
[----:B------:R0:W2:Y:S01]  /*0350*/  SYNCS.EXCH.64 URZ, [UR9+0x48], UR6 ;  /* 0x00004806093f75b2 */ /* 0x0000a20008000100 */
[----:B------:R0:W3:Y:S01]  /*0360*/  SYNCS.EXCH.64 URZ, [UR9+0x8], UR4 ;  /* 0x00000804093f75b2 */ /* 0x0000e20008000100 */
[----:B------:R0:W4:Y:S01]  /*0370*/  SYNCS.EXCH.64 URZ, [UR9+0x50], UR6 ;  /* 0x00005006093f75b2 */ /* 0x0001220008000100 */
[----:B------:R0:W0:Y:S01]  /*0380*/  SYNCS.EXCH.64 URZ, [UR9+0x10], UR4 ;  /* 0x00001004093f75b2 */ /* 0x0000220008000100 */
        /* <DEDUP_REMOVED lines=13> */
[----:B------:R-:W-:Y:S01]  /*0460*/  NOP ;  /* 0x0000000000007918 */ /* 0x000fe20000000000 */
.L_x_3:
[----:B0-----:R-:W-:Y:S05]  /*0470*/  BSYNC B0 ;  /* 0x0000000000007941 */ /* 0x001fea0003800000 */
.L_x_2:
[----:B------:R-:W0:Y:S01]  /*0480*/  SHFL.IDX PT, R0, R0, RZ, 0x1f ;  /* 0x00001fff00007589 */ /* 0x000e2200000e0000 */
[----:B------:R-:W5:Y:S01]  /*0490*/  LDC R2, c[0x0][0x65c] ;  /* 0x00019700ff027b82 */ /* 0x000f620000000800 */
[----:B------:R-:W-:Y:S01]  /*04a0*/  ELECT P0, URZ, PT ;  /* 0x00000000003f782f */ /* 0x000fe20003800000 */
[----:B------:R-:W-:Y:S01]  /*04b0*/  IMAD.MOV.U32 R3, RZ, RZ, RZ ;  /* 0x000000ffff037224 */ /* 0x000fe200078e00ff */
[----:B------:R-:W-:Y:S01]  /*04c0*/  UMOV UR4, 0x20 ;  /* 0x0000002000047882 */ /* 0x000fe20000000000 */
[----:B------:R-:W-:Y:S01]  /*04d0*/  NOP ;  /* 0x0000000000007918 */ /* 0x000fe20000000000 */
[----:B------:R-:W-:Y:S01]  /*04e0*/  NOP ;  /* 0x0000000000007918 */ /* 0x000fe20000000000 */
[----:B0-----:R-:W-:Y:S02]  /*04f0*/  ISETP.NE.OR P0, PT, R0, RZ, !P0 ;  /* 0x000000ff0000720c */ /* 0x001fe40004705670 */
[----:B-----5:R-:W-:Y:S01]  /*0500*/  ISETP.NE.AND P2, PT, R2, 0x1, PT ;  /* 0x000000010200780c */ /* 0x020fe20003f45270 */
[----:B------:R-:W0:Y:S01]  /*0510*/  S2R R0, SR_CTAID.Y ;  /* 0x0000000000007919 */ /* 0x000e220000002600 */
[----:B------:R-:W5:Y:S09]  /*0520*/  S2R R2, SR_CTAID.X ;  /* 0x0000000000027919 */ /* 0x000f720000002500 */
[----:B------:R-:W-:Y:S01]  /*0530*/  VOTEU.ALL UP0, P0 ;  /* 0x00000000003f7886 */ /* 0x000fe20000000000 */
[----:B------:R-:W-:Y:S01]  /*0540*/  VOTEU.ALL UP1, P0 ;  /* 0x00000000003f7886 */ /* 0x000fe20000020000 */
[----:B------:R-:W5:Y:S01]  /*0550*/  @P2 LDC R7, c[0x0][0x10] ;  /* 0x00000400ff072b82 */ /* 0x000f620000000800 */
[----:B------:R-:W-:-:S02]  /*0560*/  @P2 IMAD.MOV.U32 R5, RZ, RZ, RZ ;  /* 0x000000ffff052224 */ /* 0x000fc400078e00ff */
[----:B------:R-:W-:Y:S01]  /*0570*/  @P2 IMAD.MOV.U32 R11, RZ, RZ, RZ ;  /* 0x000000ffff0b2224 */ /* 0x000fe200078e00ff */
[----:B------:R-:W-:Y:S01]  /*0580*/  @!UP0 UMOV UR6, 0x400 ;  /* 0x0000040000068882 */ /* 0x000fe20000000000 */
[----:B------:R-:W-:-:S04]  /*0590*/  @!UP0 UIADD3 UR4, -UR4, 0x100000, URZ ;  /* 0x0010000004048890 */ /* 0x000fc8000fffe13f */
[----:B------:R-:W-:Y:S02]  /*05a0*/  @!UP0 USHF.L.U32 UR5, UR4, 0xb, URZ ;  /* 0x0000000b04058899 */ /* 0x000fe4000800063f */
[----:B------:R-:W-:Y:S01]  /*05b0*/  @!UP0 USHF.L.U32 UR4, UR4, 0x1, URZ ;  /* 0x0000000104048899 */ /* 0x000fe2000800063f */
[----:B------:R-:W1:Y:S08]  /*05c0*/  @!P2 LDC R9, c[0x0][0xc] ;  /* 0x00000300ff09ab82 */ /* 0x000e700000000800 */
[----:B------:R-:W2:Y:S01]  /*05d0*/  @!UP0 S2UR UR7, SR_CgaCtaId ;  /* 0x00000000000789c3 */ /* 0x000ea20000008800 */
[----:B0-----:R-:W-:-:S04]  /*05e0*/  @P2 IMAD.MOV.U32 R4, RZ, RZ, R0 ;  /* 0x000000ffff042224 */ /* 0x001fc800078e0000 */
[----:B-----5:R-:W-:-:S04]  /*05f0*/  @P2 IMAD.WIDE.U32 R6, R2, R7, R4 ;  /* 0x0000000702062225 */ /* 0x020fc800078e0004 */
[----:B------:R-:W-:Y:S02]  /*0600*/  @P2 IMAD.MOV.U32 R16, RZ, RZ, R6 ;  /* 0x000000ffff102224 */ /* 0x000fe400078e0006 */
[----:B------:R-:W-:Y:S02]  /*0610*/  @P2 IMAD.IADD R17, R7, 0x1, R11 ;  /* 0x0000000107112824 */ /* 0x000fe400078e020b */
[----:B-1----:R-:W-:-:S04]  /*0620*/  @!P2 IMAD.WIDE.U32 R4, R9, R0, R2 ;  /* 0x000000000904a225 */ /* 0x002fc800078e0002 */
[----:B------:R-:W-:Y:S02]  /*0630*/  @!P2 IMAD.MOV.U32 R16, RZ, RZ, R4 ;  /* 0x000000ffff10a224 */ /* 0x000fe400078e0004 */
[----:B------:R-:W-:Y:S01]  /*0640*/  @!P2 IMAD.MOV.U32 R17, RZ, RZ, R5 ;  /* 0x000000ffff11a224 */ /* 0x000fe200078e0005 */
[----:B--2---:R-:W-:Y:S02]  /*0650*/  @!UP0 ULEA UR6, UR7, UR6, 0x18 ;  /* 0x0000000607068291 */ /* 0x004fe4000f8ec03f */
[----:B------:R0:W-:Y:S01]  /*0660*/  STL [R1+0x7c], R16 ;  /* 0x00007c1001007387 */ /* 0x0001e20000100800 */
[----:B------:R-:W-:-:S03]  /*0670*/  VOTEU.ALL UP0, P0 ;  /* 0x00000000003f7886 */ /* 0x000fc60000000000 */
[----:B------:R0:W-:Y:S04]  /*0680*/  STL [R1+0x78], R17 ;  /* 0x0000781101007387 */ /* 0x0001e80000100800 */
[----:B------:R-:W1:Y:S02]  /*0690*/  FENCE.VIEW.ASYNC.S ;  /* 0x00000000000073c6 */ /* 0x000e640000000000 */
[----:B-1----:R0:W3:Y:S01]  /*06a0*/  @!UP0 SYNCS.EXCH.64 URZ, [UR6+0xa0], UR4 ;  /* 0x0000a004063f85b2 */ /* 0x0020e20008000100 */
[----:B------:R0:W3:Y:S01]  /*06b0*/  @!UP1 SYNCS.EXCH.64 URZ, [UR6+0xa8], UR4 ;  /* 0x0000a804063f95b2 */ /* 0x0000e20008000100 */
[----:B------:R-:W-:Y:S01]  /*06c0*/  NOP ;  /* 0x0000000000007918 */ /* 0x000fe20000000000 */
[----:B---34-:R-:W-:Y:S06]  /*06d0*/  BAR.SYNC.DEFER_BLOCKING 0x0 ;  /* 0x0000000000007b1d */ /* 0x018fec0000010000 */
[----:B0-----:R-:W-:Y:S05]  /*06e0*/  @!P1 BRA `(.L_x_4) ;  /* 0x000000e000989947 */ /* 0x001fea0003800000 */
[----:B------:R-:W-:-:S06]  /*06f0*/  UISETP.GT.U32.AND UP0, UPT, UR10, 0x1, UPT ;  /* 0x000000010a00788c */ /* 0x000fcc000bf04070 */
[----:B------:R-:W-:-:S13]  /*0700*/  PLOP3.LUT P0, PT, PT, PT, UP0, 0x80, 0x0 ;  /* 0x000000000000781c */ /* 0x000fda0003f0f008 */
[----:B------:R-:W-:Y:S05]  /*0710*/  @P0 EXIT ;  /* 0x000000000000094d */ /* 0x000fea0003800000 */
[----:B------:R-:W-:Y:S01]  /*0720*/  IMAD.MOV.U32 R6, RZ, RZ, -0x1 ;  /* 0xffffffffff067424 */ /* 0x000fe200078e00ff */
[----:B------:R-:W-:Y:S01]  /*0730*/  ULDC.64 UR4, c[0x0][0x650] ;  /* 0x0001940000047ab9 */ /* 0x000fe20000000a00 */
[----:B------:R-:W-:Y:S01]  /*0740*/  IMAD.MOV.U32 R5, RZ, RZ, -0x1 ;  /* 0xffffffffff057424 */ /* 0x000fe200078e00ff */
[----:B------:R-:W-:Y:S01]  /*0750*/  ISETP.GE.U32.AND P0, PT, R16, UR4, PT ;  /* 0x0000000410007c0c */ /* 0x000fe2000bf06070 */
[----:B------:R-:W-:Y:S01]  /*0760*/  UMOV UR22, 0xffffffff ;  /* 0xffffffff00167882 */ /* 0x000fe20000000000 */
[----:B------:R0:W-:Y:S01]  /*0770*/  STL [R1+0x84], R6 ;  /* 0x0000840601007387 */ /* 0x0001e20000100800 */
[----:B------:R-:W-:Y:S02]  /*0780*/  PRMT R4, RZ, 0x7610, R4 ;  /* 0x00007610ff047816 */ /* 0x000fe40000000004 */
[----:B------:R-:W-:Y:S01]  /*0790*/  ISETP.GE.U32.AND.EX P0, PT, R17, UR5, PT, P0 ;  /* 0x0000000511007c0c */ /* 0x000fe2000bf06100 */
[----:B------:R0:W-:-:S12]  /*07a0*/  STL [R1+0x80], R5 ;  /* 0x0000800501007387 */ /* 0x0001d80000100800 */
[----:B0-----:R-:W-:Y:S05]  /*07b0*/  @P0 BRA `(.L_x_5) ;  /* 0x0000000400680947 */ /* 0x001fea0003800000 */
[----:B------:R-:W0:Y:S01]  /*07c0*/  LDC.64 R12, c[0x0][0x628] ;  /* 0x00018a00ff0c7b82 */ /* 0x000e220000000a00 */
[----:B------:R-:W-:Y:S02]  /*07d0*/  IMAD.MOV.U32 R4, RZ, RZ, R16 ;  /* 0x000000ffff047224 */ /* 0x000fe400078e0010 */
[----:B------:R-:W-:-:S05]  /*07e0*/  IMAD.MOV.U32 R5, RZ, RZ, R17 ;  /* 0x000000ffff057224 */ /* 0x000fca00078e0011 */
[----:B------:R-:W1:Y:S08]  /*07f0*/  LDC R10, c[0x0][0x630] ;  /* 0x00018c00ff0a7b82 */ /* 0x000e700000000800 */
[----:B------:R-:W2:Y:S01]  /*0800*/  LDC.64 R14, c[0x0][0x620] ;  /* 0x00018800ff0e7b82 */ /* 0x000ea20000000a00 */
[----:B0-----:R-:W-:-:S04]  /*0810*/  ISETP.NE.U32.AND P0, PT, R12, RZ, PT ;  /* 0x000000ff0c00720c */ /* 0x001fc80003f05070 */
[----:B------:R-:W-:-:S13]  /*0820*/  ISETP.NE.AND.EX P0, PT, R13, RZ, PT, P0 ;  /* 0x000000ff0d00720c */ /* 0x000fda0003f05300 */
[----:B-12---:R-:W-:Y:S05]  /*0830*/  @!P0 BRA `(.L_x_6) ;  /* 0x0000000000288947 */ /* 0x006fea0003800000 */
[----:B------:R-:W0:Y:S02]  /*0840*/  LDC R9, c[0x0][0x634] ;  /* 0x00018d00ff097b82 */ /* 0x000e240000000800 */
[----:B0-----:R-:W-:-:S05]  /*0850*/  IADD3 R9, P0, R16, R9, RZ ;  /* 0x0000000910097210 */ /* 0x001fca0007f1e0ff */
[----:B------:R-:W-:-:S04]  /*0860*/  IMAD.X R11, RZ, RZ, R17, P0 ;  /* 0x000000ffff0b7224 */ /* 0x000fc800000e0611 */
[----:B------:R-:W-:-:S04]  /*0870*/  IMAD.WIDE.U32 R4, R11, R12, RZ ;  /* 0x0000000c0b047225 */ /* 0x000fc800078e00ff */
[----:B------:R-:W-:-:S04]  /*0880*/  IMAD.WIDE.U32 R6, P0, R9, R13, R4 ;  /* 0x0000000d09067225 */ /* 0x000fc80007800004 */
[----:B------:R-:W-:-:S04]  /*0890*/  IMAD.WIDE.U32 R4, R9, R12, RZ ;  /* 0x0000000c09047225 */ /* 0x000fc800078e00ff */
[----:B------:R-:W-:Y:S01]  /*08a0*/  IMAD.X R9, RZ, RZ, RZ, P0 ;  /* 0x000000ffff097224 */ /* 0x000fe200000e06ff */
[----:B------:R-:W-:Y:S01]  /*08b0*/  IADD3 RZ, P0, R5, R6, RZ ;  /* 0x0000000605ff7210 */ /* 0x000fe20007f1e0ff */
[----:B------:R-:W-:-:S04]  /*08c0*/  IMAD.MOV.U32 R8, RZ, RZ, R7 ;  /* 0x000000ffff087224 */ /* 0x000fc800078e0007 */
[----:B------:R-:W-:-:S08]  /*08d0*/  IMAD.WIDE.U32.X R4, R11, R13, R8, P0 ;  /* 0x0000000d0b047225 */ /* 0x000fd000000e0408 */
.L_x_6:
[-CC-:B------:R-:W-:Y:S01]  /*08e0*/  SHF.R.U64 R24, R4, R10.reuse, R5.reuse ;  /* 0x0000000a04187219 */ /* 0x180fe20000001205 */
[----:B------:R-:W0:Y:S01]  /*08f0*/  LDC R8, c[0x0][0x618] ;  /* 0x00018600ff087b82 */ /* 0x000e220000000800 */
[----:B------:R-:W-:Y:S01]  /*0900*/  SHF.R.U32.HI R4, RZ, R10, R5 ;  /* 0x0000000aff047219 */ /* 0x000fe20000011605 */
[----:B------:R-:W-:Y:S01]  /*0910*/  ULDC UR4, c[0x0][0x150] ;  /* 0x0000540000047ab9 */ /* 0x000fe20000000800 */
[----:B------:R-:W-:Y:S01]  /*0920*/  IADD3 R9, P0, RZ, -R24, RZ ;  /* 0x80000018ff097210 */ /* 0x000fe20007f1e0ff */
[----:B------:R-:W-:Y:S01]  /*0930*/  IMAD.MOV.U32 R5, RZ, RZ, R17 ;  /* 0x000000ffff057224 */ /* 0x000fe200078e0011 */
[----:B------:R-:W-:-:S03]  /*0940*/  I2FP.F32.U32 R3, R2 ;  /* 0x0000000200037245 */ /* 0x000fc60000201000 */
[----:B------:R-:W1:Y:S01]  /*0950*/  LDC.64 R18, c[0x0][0x640] ;  /* 0x00019000ff127b82 */ /* 0x000e620000000a00 */
[----:B------:R-:W-:Y:S02]  /*0960*/  IMAD.X R11, RZ, RZ, ~R4, P0 ;  /* 0x000000ffff0b7224 */ /* 0x000fe400000e0e04 */
[----:B------:R-:W-:Y:S01]  /*0970*/  FMUL R3, R3, UR4 ;  /* 0x0000000403037c20 */ /* 0x000fe20008400000 */
[----:B------:R-:W-:Y:S01]  /*0980*/  IMAD.MOV.U32 R4, RZ, RZ, R16 ;  /* 0x000000ffff047224 */ /* 0x000fe200078e0010 */
[----:B------:R-:W-:Y:S01]  /*0990*/  ULDC UR4, c[0x0][0x154] ;  /* 0x0000550000047ab9 */ /* 0x000fe20000000800 */
[-C--:B------:R-:W-:Y:S02]  /*09a0*/  IMAD R6, R11, R14.reuse, RZ ;  /* 0x0000000e0b067224 */ /* 0x080fe400078e02ff */
[C---:B------:R-:W-:Y:S01]  /*09b0*/  IMAD.WIDE.U32 R4, R9.reuse, R14, R4 ;  /* 0x0000000e09047225 */ /* 0x040fe200078e0004 */
[----:B------:R-:W2:Y:S01]  /*09c0*/  LDC R10, c[0x0][0x608] ;  /* 0x00018200ff0a7b82 */ /* 0x000ea20000000800 */
[----:B------:R-:W3:Y:S02]  /*09d0*/  F2I.U32.TRUNC.NTZ R3, R3 ;  /* 0x0000000300037305 */ /* 0x000ee4000020f000 */
[----:B------:R-:W-:-:S04]  /*09e0*/  IMAD R9, R9, R15, R6 ;  /* 0x0000000f09097224 */ /* 0x000fc800078e0206 */
[----:B------:R-:W-:Y:S01]  /*09f0*/  IMAD.IADD R5, R5, 0x1, R9 ;  /* 0x0000000105057824 */ /* 0x000fe200078e0209 */
[----:B------:R-:W4:Y:S01]  /*0a00*/  LDC R7, c[0x0][0x144] ;  /* 0x00005100ff077b82 */ /* 0x000f220000000800 */
[----:B------:R-:W-:-:S03]  /*0a10*/  IMAD.MOV.U32 R9, RZ, RZ, 0x1 ;  /* 0x00000001ff097424 */ /* 0x000fc600078e00ff */
[----:B0-----:R-:W-:Y:S02]  /*0a20*/  SHF.R.U64 R12, R4, R8, R5 ;  /* 0x00000008040c7219 */ /* 0x001fe40000001205 */
[----:B------:R-:W-:Y:S02]  /*0a30*/  I2FP.F32.U32 R4, R0 ;  /* 0x0000000000047245 */ /* 0x000fe40000201000 */
[----:B------:R-:W0:Y:S01]  /*0a40*/  LDC R14, c[0x0][0x658] ;  /* 0x00019600ff0e7b82 */ /* 0x000e220000000800 */
[----:B-1----:R-:W-:Y:S01]  /*0a50*/  ISETP.NE.U32.AND P0, PT, R18, RZ, PT ;  /* 0x000000ff1200720c */ /* 0x002fe20003f05070 */
[----:B---3--:R-:W-:Y:S02]  /*0a60*/  IMAD.MOV R6, RZ, RZ, -R3 ;  /* 0x000000ffff067224 */ /* 0x008fe400078e0a03 */
[----:B------:R-:W-:Y:S01]  /*0a70*/  FMUL R4, R4, UR4 ;  /* 0x0000000404047c20 */ /* 0x000fe20008400000 */
[----:B------:R-:W-:Y:S01]  /*0a80*/  SHF.R.U32.HI R3, RZ, R8, R5 ;  /* 0x00000008ff037219 */ /* 0x000fe20000011605 */
[----:B------:R-:W-:Y:S01]  /*0a90*/  IMAD.MOV.U32 R5, RZ, RZ, -0x1 ;  /* 0xffffffffff057424 */ /* 0x000fe200078e00ff */
[----:B------:R-:W-:Y:S01]  /*0aa0*/  ISETP.NE.AND.EX P0, PT, R19, RZ, PT, P0 ;  /* 0x000000ff1300720c */ /* 0x000fe20003f05300 */
[----:B------:R1:W3:Y:S01]  /*0ab0*/  F2I.U32.TRUNC.NTZ R11, R4 ;  /* 0x00000004000b7305 */ /* 0x0002e2000020f000 */
[----:B------:R-:W1:Y:S01]  /*0ac0*/  LDC R13, c[0x0][0x148] ;  /* 0x00005200ff0d7b82 */ /* 0x000e620000000800 */
[----:B--2---:R-:W-:-:S02]  /*0ad0*/  SHF.R.U64 R23, R12, R10, R3 ;  /* 0x0000000a0c177219 */ /* 0x004fc40000001203 */
[----:B------:R-:W-:-:S05]  /*0ae0*/  SHF.R.U32.HI R3, RZ, R10, R3 ;  /* 0x0000000aff037219 */ /* 0x000fca0000011603 */
[----:B------:R-:W2:Y:S01]  /*0af0*/  LDC R17, c[0x0][0x600] ;  /* 0x00018000ff117b82 */ /* 0x000ea20000000800 */
[----:B----4-:R-:W-:-:S07]  /*0b00*/  IMAD R8, R7, R6, R2 ;  /* 0x0000000607087224 */ /* 0x010fce00078e0202 */
[----:B------:R-:W4:Y:S01]  /*0b10*/  LDC R16, c[0x0][0x648] ;  /* 0x00019200ff107b82 */ /* 0x000f220000000800 */
[-C--:B0-----:R-:W-:Y:S02]  /*0b20*/  SHF.L.U32 R2, R5, R14.reuse, RZ ;  /* 0x0000000e05027219 */ /* 0x081fe400000006ff */
[--C-:B------:R-:W-:Y:S02]  /*0b30*/  SHF.R.U64 R22, R23, R14, R3.reuse ;  /* 0x0000000e17167219 */ /* 0x100fe40000001203 */
[----:B------:R-:W-:Y:S02]  /*0b40*/  LOP3.LUT R10, RZ, R2, RZ, 0x33, !PT ;  /* 0x00000002ff0a7212 */ /* 0x000fe400078e33ff */
[-C--:B------:R-:W-:Y:S01]  /*0b50*/  SHF.R.U32.HI R3, RZ, R14.reuse, R3 ;  /* 0x0000000eff037219 */ /* 0x080fe20000011603 */
[----:B------:R-:W0:Y:S01]  /*0b60*/  LDC R21, c[0x0][0x638] ;  /* 0x00018e00ff157b82 */ /* 0x000e220000000800 */
[----:B------:R-:W-:Y:S01]  /*0b70*/  SHF.L.U32 R9, R9, R14, RZ ;  /* 0x0000000e09097219 */ /* 0x000fe200000006ff */
[----:B------:R-:W-:-:S06]  /*0b80*/  IMAD.MOV.U32 R2, RZ, RZ, R22 ;  /* 0x000000ffff027224 */ /* 0x000fcc00078e0016 */
[----:B------:R-:W0:Y:S01]  /*0b90*/  LDC R20, c[0x0][0x610] ;  /* 0x00018400ff147b82 */ /* 0x000e220000000800 */
[----:B-1-3--:R-:W-:Y:S05]  /*0ba0*/  @!P0 BRA `(.L_x_7) ;  /* 0x0000000000288947 */ /* 0x00afea0003800000 */
[----:B------:R-:W1:Y:S02]  /*0bb0*/  LDC R7, c[0x0][0x64c] ;  /* 0x00019300ff077b82 */ /* 0x000e640000000800 */
[----:B-1----:R-:W-:-:S05]  /*0bc0*/  IADD3 R7, P0, R22, R7, RZ ;  /* 0x0000000716077210 */ /* 0x002fca0007f1e0ff */
        /* <DEDUP_REMOVED lines=8> */
.L_x_7:
[----:B----4-:R-:W-:Y:S01]  /*0c50*/  SHF.R.U64 R2, R2, R16, R3 ;  /* 0x0000001002027219 */ /* 0x010fe20000001203 */
[----:B--2---:R-:W-:Y:S01]  /*0c60*/  VIADD R3, R17, 0xffffffff ;  /* 0xffffffff11037836 */ /* 0x004fe20000000000 */
[----:B------:R-:W-:Y:S01]  /*0c70*/  LOP3.LUT R10, R23, R10, RZ, 0xc0, !PT ;  /* 0x0000000a170a7212 */ /* 0x000fe200078ec0ff */
[----:B------:R-:W-:Y:S01]  /*0c80*/  IMAD.MOV R11, RZ, RZ, -R11 ;  /* 0x000000ffff0b7224 */ /* 0x000fe200078e0a0b */
[----:B------:R-:W-:Y:S01]  /*0c90*/  R2UR UR22, R24 ;  /* 0x00000000181672ca */ /* 0x000fe200000e0000 */
[----:B------:R-:W-:Y:S01]  /*0ca0*/  IMAD.MOV R4, RZ, RZ, -R2 ;  /* 0x000000ffff047224 */ /* 0x000fe200078e0a02 */
[----:B------:R-:W-:Y:S01]  /*0cb0*/  LOP3.LUT R3, R12, R3, RZ, 0xc0, !PT ;  /* 0x000000030c037212 */ /* 0x000fe200078ec0ff */
[----:B------:R-:W-:Y:S02]  /*0cc0*/  @P2 IMAD R8, R13, R11, R0 ;  /* 0x0000000b0d082224 */ /* 0x000fe400078e0200 */
[----:B------:R-:W-:Y:S02]  /*0cd0*/  IMAD R9, R9, R2, R10 ;  /* 0x0000000209097224 */ /* 0x000fe400078e020a */
[----:B0-----:R-:W-:-:S02]  /*0ce0*/  IMAD R0, R4, R21, R22 ;  /* 0x0000001504007224 */ /* 0x001fc400078e0216 */
[----:B------:R-:W-:Y:S02]  /*0cf0*/  IMAD R8, R9, R20, R8 ;  /* 0x0000001409087224 */ /* 0x000fe400078e0208 */
[----:B------:R-:W-:Y:S02]  /*0d00*/  IMAD R3, R0, R17, R3 ;  /* 0x0000001100037224 */ /* 0x000fe400078e0203 */
[----:B------:R-:W-:-:S03]  /*0d10*/  IMAD.MOV.U32 R4, RZ, RZ, 0x1 ;  /* 0x00000001ff047424 */ /* 0x000fc600078e00ff */
[----:B------:R-:W-:Y:S02]  /*0d20*/  SEL R2, R3, R8, !P2 ;  /* 0x0000000803027207 */ /* 0x000fe40005000000 */
[----:B------:R-:W-:-:S03]  /*0d30*/  SEL R0, R8, R3, !P2 ;  /* 0x0000000308007207 */ /* 0x000fc60005000000 */
[----:B------:R0:W-:Y:S04]  /*0d40*/  STL [R1+0x80], R2 ;  /* 0x0000800201007387 */ /* 0x0001e80000100800 */
[----:B------:R0:W-:Y:S02]  /*0d50*/  STL [R1+0x84], R0 ;  /* 0x0000840001007387 */ /* 0x0001e40000100800 */
.L_x_5:
[----:B------:R-:W-:-:S08]  /*0d60*/  NOP ;  /* 0x0000000000007918 */ /* 0x000fd00000000000 */
[----:B------:R-:W1:Y:S02]  /*0d70*/  USETMAXREG.TRY_ALLOC.CTAPOOL UP0, 0xe8 ;  /* 0x000000e8000079c8 */ /* 0x000e640008000600 */
[----:B-1----:R-:W-:-:S13]  /*0d80*/  PLOP3.LUT P0, PT, PT, PT, UP0, 0x80, 0x0 ;  /* 0x000000000000781c */ /* 0x002fda0003f0f008 */
[----:B------:R-:W-:Y:S05]  /*0d90*/  @!P0 BRA `(.L_x_5) ;  /* 0xfffffffc00f08947 */ /* 0x000fea000383ffff */
[----:B------:R-:W-:Y:S01]  /*0da0*/  ULDC.64 UR4, c[0x0][0x598] ;  /* 0x0001660000047ab9 */ /* 0x000fe20000000a00 */
[----:B------:R-:W-:Y:S01]  /*0db0*/  ULDC.64 UR16, c[0x0][0x208] ;  /* 0x0000820000107ab9 */ /* 0x000fe20000000a00 */
[----:B------:R-:W-:-:S04]  /*0dc0*/  ISETP.NE.U32.AND P0, PT, RZ, UR4, PT ;  /* 0x00000004ff007c0c */ /* 0x000fc8000bf05070 */
[----:B------:R-:W-:-:S13]  /*0dd0*/  ISETP.NE.AND.EX P0, PT, RZ, UR5, PT, P0 ;  /* 0x00000005ff007c0c */ /* 0x000fda000bf05300 */
[----:B------:R-:W-:Y:S05]  /*0de0*/  @!P0 BRA `(.L_x_8) ;  /* 0x0000000000208947 */ /* 0x000fea0003800000 */
[----:B0-----:R-:W0:Y:S02]  /*0df0*/  LDC.64 R2, c[0x0][0x598] ;  /* 0x00016600ff027b82 */ /* 0x001e240000000a00 */
[----:B0-----:R-:W2:Y:S02]  /*0e00*/  LDG.E.64 R2, desc[UR16][R2.64] ;  /* 0x0000001002027981 */ /* 0x001ea4000c1e1b00 */
[----:B--2---:R-:W-:-:S04]  /*0e10*/  ISETP.NE.U32.AND P0, PT, R2, RZ, PT ;  /* 0x000000ff0200720c */ /* 0x004fc80003f05070 */
[----:B------:R-:W-:-:S13]  /*0e20*/  ISETP.NE.AND.EX P0, PT, R3, RZ, PT, P0 ;  /* 0x000000ff0300720c */ /* 0x000fda0003f05300 */
[----:B------:R-:W-:Y:S05]  /*0e30*/  @!P0 BRA `(.L_x_8) ;  /* 0x00000000000c8947 */ /* 0x000fea0003800000 */
[----:B------:R-:W2:Y:S02]  /*0e40*/  LD.E R2, desc[UR16][R2.64] ;  /* 0x0000001002027980 */ /* 0x000ea4000c101900 */
[----:B--2---:R-:W-:Y:S01]  /*0e50*/  R2UR UR20, R2 ;  /* 0x00000000021472ca */ /* 0x004fe200000e0000 */
[----:B------:R-:W-:-:S14]  /*0e60*/  BRA `(.L_x_9) ;  /* 0x0000000000247947 */ /* 0x000fdc0003800000 */
.L_x_8:
[----:B------:R-:W-:Y:S02]  /*0e70*/  ULDC.64 UR4, c[0x0][0x588] ;  /* 0x0001620000047ab9 */ /* 0x000fe40000000a00 */
[----:B------:R-:W-:-:S04]  /*0e80*/  ISETP.NE.U32.AND P0, PT, RZ, UR4, PT ;  /* 0x00000004ff007c0c */ /* 0x000fc8000bf05070 */
[----:B------:R-:W-:-:S13]  /*0e90*/  ISETP.NE.AND.EX P0, PT, RZ, UR5, PT, P0 ;  /* 0x00000005ff007c0c */ /* 0x000fda000bf05300 */
[----:B------:R-:W-:Y:S05]  /*0ea0*/  @!P0 BRA `(.L_x_10) ;  /* 0x0000000000108947 */ /* 0x000fea0003800000 */
[----:B0-----:R-:W0:Y:S02]  /*0eb0*/  LDC.64 R2, c[0x0][0x588] ;  /* 0x00016200ff027b82 */ /* 0x001e240000000a00 */
[----:B0-----:R-:W2:Y:S02]  /*0ec0*/  LDG.E R2, desc[UR16][R2.64] ;  /* 0x0000001002027981 */ /* 0x001ea4000c1e1900 */
[----:B--2---:R-:W-:Y:S01]  /*0ed0*/  R2UR UR20, R2 ;  /* 0x00000000021472ca */ /* 0x004fe200000e0000 */
[----:B------:R-:W-:-:S14]  /*0ee0*/  BRA `(.L_x_9) ;  /* 0x0000000000047947 */ /* 0x000fdc0003800000 */
.L_x_10:
[----:B------:R-:W-:-:S05]  /*0ef0*/  ULDC UR20, c[0x0][0x580] ;  /* 0x0001600000147ab9 */ /* 0x000fca0000000800 */
.L_x_9:
[----:B------:R-:W-:Y:S02]  /*0f00*/  ULDC.64 UR4, c[0x0][0x5a0] ;  /* 0x0001680000047ab9 */ /* 0x000fe40000000a00 */
        /* <DEDUP_REMOVED lines=11> */
.L_x_11:
        /* <DEDUP_REMOVED lines=8> */
.L_x_13:
[----:B------:R-:W-:-:S05]  /*1040*/  ULDC UR19, c[0x0][0x584] ;  /* 0x0001610000137ab9 */ /* 0x000fca0000000800 */
.L_x_12:
[----:B------:R-:W-:-:S13]  /*1050*/  LOP3.LUT P0, RZ, R4, 0xff, RZ, 0xc0, !PT ;  /* 0x000000ff04ff7812 */ /* 0x000fda000780c0ff */
[----:B------:R-:W-:Y:S05]  /*1060*/  @!P0 EXIT ;  /* 0x000000000000894d */ /* 0x000fea0003800000 */
[----:B------:R-:W-:Y:S01]  /*1070*/  ULDC UR4, c[0x0][0x28c] ;  /* 0x0000a30000047ab9 */ /* 0x000fe20000000800 */
[----:B------:R-:W-:Y:S02]  /*1080*/  ULOP3.LUT UR21, UR13, 0x1, URZ, 0xfc, !UPT ;  /* 0x000000010d157892 */ /* 0x000fe4000f8efc3f */
[----:B------:R-:W-:-:S04]  /*1090*/  UIADD3 UR4, UR4, 0x3f, URZ ;  /* 0x0000003f04047890 */ /* 0x000fc8000fffe03f */
[----:B------:R-:W-:-:S04]  /*10a0*/  USHF.R.S32.HI UR5, URZ, 0x1f, UR4 ;  /* 0x0000001f3f057899 */ /* 0x000fc80008011404 */
[----:B------:R-:W-:-:S03]  /*10b0*/  ULEA.HI UR5, UR5, UR4, URZ, 0x6 ;  /* 0x0000000405057291 */ /* 0x000fc6000f8f303f */
[----:B------:R-:W-:Y:S01]  /*10c0*/  UMOV UR4, URZ ;  /* 0x0000003f00047c82 */ /* 0x000fe20008000000 */
[----:B------:R-:W-:-:S03]  /*10d0*/  USHF.R.S32.HI UR12, URZ, 0x6, UR5 ;  /* 0x000000063f0c7899 */ /* 0x000fc60008011405 */
[----:B------:R-:W-:-:S09]  /*10e0*/  UMOV UR5, URZ ;  /* 0x0000003f00057c82 */ /* 0x000fd20008000000 */
.L_x_294:
[----:B0-----:R-:W0:Y:S01]  /*10f0*/  S2R R0, SR_TID.X ;  /* 0x0000000000007919 */ /* 0x001e220000002100 */
[----:B-1----:R-:W1:Y:S01]  /*1100*/  S2UR UR11, SR_CgaCtaId ;  /* 0x00000000000b79c3 */ /* 0x002e620000008800 */
[----:B------:R-:W-:Y:S01]  /*1110*/  UMOV UR14, 0x400 ;  /* 0x00000400000e7882 */ /* 0x000fe20000000000 */
[----:B------:R-:W-:Y:S01]  /*1120*/  UMOV UR6, URZ ;  /* 0x0000003f00067c82 */ /* 0x000fe20008000000 */
[----:B------:R-:W-:Y:S01]  /*1130*/  STL [R1+0x74], RZ ;  /* 0x000074ff01007387 */ /* 0x000fe20000100800 */
[----:B------:R-:W-:Y:S01]  /*1140*/  UMOV UR7, URZ ;  /* 0x0000003f00077c82 */ /* 0x000fe20008000000 */
[----:B------:R-:W-:Y:S01]  /*1150*/  UMOV UR8, URZ ;  /* 0x0000003f00087c82 */ /* 0x000fe20008000000 */
[----:B------:R-:W-:Y:S01]  /*1160*/  UMOV UR18, UR5 ;  /* 0x0000000500127c82 */ /* 0x000fe20008000000 */
[----:B------:R-:W-:Y:S01]  /*1170*/  STL [R1+0x70], RZ ;  /* 0x000070ff01007387 */ /* 0x000fe20000100800 */
[----:B--2---:R-:W2:Y:S01]  /*1180*/  LDC R2, c[0x0][0x28c] ;  /* 0x0000a300ff027b82 */ /* 0x004ea20000000800 */
[----:B------:R-:W-:-:S02]  /*1190*/  CS2R R4, SRZ ;  /* 0x0000000000047805 */ /* 0x000fc4000001ff00 */
[----:B------:R-:W-:Y:S01]  /*11a0*/  CS2R R6, SRZ ;  /* 0x0000000000067805 */ /* 0x000fe2000001ff00 */
[----:B------:R-:W-:Y:S01]  /*11b0*/  STL [R1+0x6c], RZ ;  /* 0x00006cff01007387 */ /* 0x000fe20000100800 */
[----:B------:R-:W-:Y:S02]  /*11c0*/  CS2R R8, SRZ ;  /* 0x0000000000087805 */ /* 0x000fe4000001ff00 */
[----:B------:R-:W-:Y:S02]  /*11d0*/  CS2R R10, SRZ ;  /* 0x00000000000a7805 */ /* 0x000fe4000001ff00 */
[----:B------:R-:W-:Y:S01]  /*11e0*/  CS2R R12, SRZ ;  /* 0x00000000000c7805 */ /* 0x000fe2000001ff00 */
[----:B------:R-:W-:Y:S01]  /*11f0*/  STL [R1+0x68], RZ ;  /* 0x000068ff01007387 */ /* 0x000fe20000100800 */
[----:B------:R-:W-:Y:S02]  /*1200*/  CS2R R14, SRZ ;  /* 0x00000000000e7805 */ /* 0x000fe4000001ff00 */
[----:B------:R-:W-:-:S02]  /*1210*/  CS2R R16, SRZ ;  /* 0x0000000000107805 */ /* 0x000fc4000001ff00 */
[----:B------:R-:W-:Y:S01]  /*1220*/  CS2R R18, SRZ ;  /* 0x0000000000127805 */ /* 0x000fe2000001ff00 */
[----:B------:R-:W-:Y:S01]  /*1230*/  STL [R1+0x64], RZ ;  /* 0x000064ff01007387 */ /* 0x000fe20000100800 */
[----:B------:R-:W-:Y:S02]  /*1240*/  CS2R R20, SRZ ;  /* 0x0000000000147805 */ /* 0x000fe4000001ff00 */
[----:B------:R-:W-:Y:S02]  /*1250*/  CS2R R22, SRZ ;  /* 0x0000000000167805 */ /* 0x000fe4000001ff00 */
[----:B------:R-:W-:Y:S01]  /*1260*/  CS2R R152, SRZ ;  /* 0x0000000000987805 */ /* 0x000fe2000001ff00 */
[----:B------:R-:W-:Y:S01]  /*1270*/  STL [R1+0x60], RZ ;  /* 0x000060ff01007387 */ /* 0x000fe20000100800 */
[----:B-1----:R-:W-:Y:S01]  /*1280*/  ULEA UR14, UR11, UR14, 0x18 ;  /* 0x0000000e0b0e7291 */ /* 0x002fe2000f8ec03f */
[----:B------:R-:W-:Y:S02]  /*1290*/  CS2R R154, SRZ ;  /* 0x00000000009a7805 */ /* 0x000fe4000001ff00 */
[----:B------:R-:W-:Y:S01]  /*12a0*/  CS2R R156, SRZ ;  /* 0x00000000009c7805 */ /* 0x000fe2000001ff00 */
[----:B------:R-:W-:Y:S01]  /*12b0*/  STL [R1+0x5c], RZ ;  /* 0x00005cff01007387 */ /* 0x000fe20000100800 */
[----:B------:R-:W-:-:S02]  /*12c0*/  CS2R R158, SRZ ;  /* 0x00000000009e7805 */ /* 0x000fc4000001ff00 */
[----:B------:R-:W-:Y:S02]  /*12d0*/  CS2R R160, SRZ ;  /* 0x0000000000a07805 */ /* 0x000fe4000001ff00 */
[----:B------:R-:W-:Y:S02]  /*12e0*/  CS2R R162, SRZ ;  /* 0x0000000000a27805 */ /* 0x000fe4000001ff00 */
[----:B0-----:R-:W-:Y:S01]  /*12f0*/  LOP3.LUT R0, R0, 0x80, RZ, 0xc0, !PT ;  /* 0x0000008000007812 */ /* 0x001fe200078ec0ff */
[----:B------:R-:W-:Y:S01]  /*1300*/  STL [R1+0x58], RZ ;  /* 0x000058ff01007387 */ /* 0x000fe20000100800 */
[----:B--2---:R-:W-:Y:S02]  /*1310*/  ISETP.GE.AND P0, PT, R2, 0x1, PT ;  /* 0x000000010200780c */ /* 0x004fe40003f06270 */
[----:B------:R-:W-:Y:S02]  /*1320*/  CS2R R2, SRZ ;  /* 0x0000000000027805 */ /* 0x000fe4000001ff00 */
[----:B------:R-:W-:Y:S01]  /*1330*/  SHF.R.U32.HI R0, RZ, 0x7, R0 ;  /* 0x00000007ff007819 */ /* 0x000fe20000011600 */
[----:B------:R-:W-:Y:S01]  /*1340*/  STL [R1+0x54], RZ ;  /* 0x000054ff01007387 */ /* 0x000fe20000100800 */
[----:B------:R-:W-:-:S02]  /*1350*/  CS2R R164, SRZ ;  /* 0x0000000000a47805 */ /* 0x000fc4000001ff00 */
[----:B------:R-:W-:Y:S02]  /*1360*/  CS2R R166, SRZ ;  /* 0x0000000000a67805 */ /* 0x000fe4000001ff00 */
[----:B------:R-:W-:Y:S01]  /*1370*/  CS2R R168, SRZ ;  /* 0x0000000000a87805 */ /* 0x000fe2000001ff00 */
[----:B------:R-:W-:Y:S01]  /*1380*/  STL [R1+0x50], RZ ;  /* 0x000050ff01007387 */ /* 0x000fe20000100800 */
[----:B------:R-:W-:Y:S02]  /*1390*/  CS2R R170, SRZ ;  /* 0x0000000000aa7805 */ /* 0x000fe4000001ff00 */
[----:B------:R-:W-:Y:S02]  /*13a0*/  CS2R R172, SRZ ;  /* 0x0000000000ac7805 */ /* 0x000fe4000001ff00 */
[----:B------:R-:W-:Y:S01]  /*13b0*/  CS2R R174, SRZ ;  /* 0x0000000000ae7805 */ /* 0x000fe2000001ff00 */
[----:B------:R-:W0:Y:S01]  /*13c0*/  SHFL.IDX PT, R0, R0, RZ, 0x1f ;  /* 0x00001fff00007589 */ /* 0x000e2200000e0000 */
[----:B------:R-:W-:-:S02]  /*13d0*/  CS2R R176, SRZ ;  /* 0x0000000000b07805 */ /* 0x000fc4000001ff00 */
[----:B------:R-:W-:Y:S02]  /*13e0*/  CS2R R178, SRZ ;  /* 0x0000000000b27805 */ /* 0x000fe4000001ff00 */
[----:B------:R-:W-:Y:S01]  /*13f0*/  CS2R R180, SRZ ;  /* 0x0000000000b47805 */ /* 0x000fe2000001ff00 */
[----:B------:R1:W-:Y:S01]  /*1400*/  STL [R1+0x4c], RZ ;  /* 0x00004cff01007387 */ /* 0x0003e20000100800 */
[----:B------:R-:W-:Y:S02]  /*1410*/  CS2R R182, SRZ ;  /* 0x0000000000b67805 */ /* 0x000fe4000001ff00 */
[----:B------:R-:W-:Y:S02]  /*1420*/  CS2R R184, SRZ ;  /* 0x0000000000b87805 */ /* 0x000fe4000001ff00 */
[----:B------:R-:W-:Y:S01]  /*1430*/  CS2R R186, SRZ ;  /* 0x0000000000ba7805 */ /* 0x000fe2000001ff00 */
[----:B------:R1:W-:Y:S01]  /*1440*/  STL [R1+0x48], RZ ;  /* 0x000048ff01007387 */ /* 0x0003e20000100800 */
        /* <DEDUP_REMOVED lines=14> */
[----:B------:R-:W-:Y:S02]  /*1530*/  CS2R R210, SRZ ;  /* 0x0000000000d27805 */ /* 0x000fe4000001ff00 */
[----:B0-----:R-:W-:Y:S01]  /*1540*/  R2UR UR9, R0 ;  /* 0x00000000000972ca */ /* 0x001fe200000e0000 */
[----:B------:R1:W-:Y:S01]  /*1550*/  STL [R1+0x38], RZ ;  /* 0x000038ff01007387 */ /* 0x0003e20000100800 */
[----:B------:R-:W-:Y:S01]  /*1560*/  IMAD.MOV.U32 R0, RZ, RZ, RZ ;  /* 0x000000ffff007224 */ /* 0x000fe200078e00ff */
[----:B------:R-:W-:-:S02]  /*1570*/  CS2R R212, SRZ ;  /* 0x0000000000d47805 */ /* 0x000fc4000001ff00 */
[----:B------:R-:W-:Y:S01]  /*1580*/  CS2R R214, SRZ ;  /* 0x0000000000d67805 */ /* 0x000fe2000001ff00 */
[----:B------:R1:W-:Y:S01]  /*1590*/  STL [R1+0x34], RZ ;  /* 0x000034ff01007387 */ /* 0x0003e20000100800 */
[----:B------:R-:W-:Y:S02]  /*15a0*/  CS2R R216, SRZ ;  /* 0x0000000000d87805 */ /* 0x000fe4000001ff00 */
[----:B------:R-:W-:Y:S02]  /*15b0*/  CS2R R218, SRZ ;  /* 0x0000000000da7805 */ /* 0x000fe4000001ff00 */
[----:B------:R-:W-:Y:S01]  /*15c0*/  CS2R R220, SRZ ;  /* 0x0000000000dc7805 */ /* 0x000fe2000001ff00 */
[----:B------:R1:W-:Y:S01]  /*15d0*/  STL [R1+0x30], RZ ;  /* 0x000030ff01007387 */ /* 0x0003e20000100800 */
[----:B------:R-:W-:Y:S02]  /*15e0*/  CS2R R222, SRZ ;  /* 0x0000000000de7805 */ /* 0x000fe4000001ff00 */
[----:B------:R-:W-:Y:S01]  /*15f0*/  CS2R R224, SRZ ;  /* 0x0000000000e07805 */ /* 0x000fe2000001ff00 */
[----:B------:R-:W-:Y:S01]  /*1600*/  IMAD.MOV.U32 R226, RZ, RZ, RZ ;  /* 0x000000ffffe27224 */ /* 0x000fe200078e00ff */
[----:B------:R1:W-:Y:S01]  /*1610*/  STL [R1+0x2c], RZ ;  /* 0x00002cff01007387 */ /* 0x0003e20000100800 */
[----:B------:R-:W-:Y:S01]  /*1620*/  ULEA.HI UR10, UR9, UR9, URZ, 0x1 ;  /* 0x00000009090a7291 */ /* 0x000fe2000f8f083f */
[----:B------:R-:W-:Y:S01]  /*1630*/  IMAD.U32 R227, RZ, RZ, UR4 ;  /* 0x00000004ffe37e24 */ /* 0x000fe2000f8e00ff */
[----:B------:R-:W-:Y:S01]  /*1640*/  CS2R R24, SRZ ;  /* 0x0000000000187805 */ /* 0x000fe2000001ff00 */
[----:B------:R1:W-:Y:S01]  /*1650*/  STL [R1+0x28], RZ ;  /* 0x000028ff01007387 */ /* 0x0003e20000100800 */
[----:B------:R-:W-:Y:S01]  /*1660*/  ULOP3.LUT UR10, UR10, 0xffffe, URZ, 0xc0, !UPT ;  /* 0x000ffffe0a0a7892 */ /* 0x000fe2000f8ec03f */
[----:B------:R-:W-:-:S02]  /*1670*/  CS2R R26, SRZ ;  /* 0x00000000001a7805 */ /* 0x000fc4000001ff00 */
[----:B------:R-:W-:Y:S01]  /*1680*/  CS2R R28, SRZ ;  /* 0x00000000001c7805 */ /* 0x000fe2000001ff00 */
[----:B------:R1:W-:Y:S01]  /*1690*/  STL [R1+0x24], RZ ;  /* 0x000024ff01007387 */ /* 0x0003e20000100800 */
[----:B------:R-:W-:Y:S01]  /*16a0*/  UIADD3 UR10, UR9, -UR10, URZ ;  /* 0x8000000a090a7290 */ /* 0x000fe2000fffe03f */
[----:B---34-:R-:W-:Y:S02]  /*16b0*/  CS2R R30, SRZ ;  /* 0x00000000001e7805 */ /* 0x018fe4000001ff00 */
[----:B------:R-:W-:Y:S01]  /*16c0*/  CS2R R32, SRZ ;  /* 0x0000000000207805 */ /* 0x000fe2000001ff00 */
[----:B------:R1:W-:Y:S01]  /*16d0*/  STL [R1+0x20], RZ ;  /* 0x000020ff01007387 */ /* 0x0003e20000100800 */
[----:B------:R-:W-:Y:S01]  /*16e0*/  ULEA UR10, UR10, UR14, 0xc ;  /* 0x0000000e0a0a7291 */ /* 0x000fe2000f8e603f */
[----:B------:R-:W-:Y:S02]  /*16f0*/  CS2R R34, SRZ ;  /* 0x0000000000227805 */ /* 0x000fe4000001ff00 */
[----:B------:R-:W-:Y:S01]  /*1700*/  CS2R R36, SRZ ;  /* 0x0000000000247805 */ /* 0x000fe2000001ff00 */
[----:B------:R1:W-:Y:S01]  /*1710*/  STL [R1+0x1c], RZ ;  /* 0x00001cff01007387 */ /* 0x0003e20000100800 */
[----:B------:R-:W-:Y:S01]  /*1720*/  UIADD3 UR10, UR10, 0x180, URZ ;  /* 0x000001800a0a7890 */ /* 0x000fe2000fffe03f */
[----:B------:R-:W-:-:S02]  /*1730*/  CS2R R38, SRZ ;  /* 0x0000000000267805 */ /* 0x000fc4000001ff00 */
[----:B------:R-:W-:Y:S01]  /*1740*/  CS2R R40, SRZ ;  /* 0x0000000000287805 */ /* 0x000fe2000001ff00 */
[----:B------:R1:W-:Y:S01]  /*1750*/  STL [R1+0x18], RZ ;  /* 0x000018ff01007387 */ /* 0x0003e20000100800 */
[----:B------:R-:W-:Y:S01]  /*1760*/  USHF.R.U32.HI UR10, URZ, 0x4, UR10 ;  /* 0x000000043f0a7899 */ /* 0x000fe2000801160a */
[----:B------:R-:W-:Y:S02]  /*1770*/  CS2R R42, SRZ ;  /* 0x00000000002a7805 */ /* 0x000fe4000001ff00 */
[----:B------:R-:W-:Y:S01]  /*1780*/  CS2R R44, SRZ ;  /* 0x00000000002c7805 */ /* 0x000fe2000001ff00 */
[----:B------:R1:W-:Y:S01]  /*1790*/  STL [R1+0x14], RZ ;  /* 0x000014ff01007387 */ /* 0x0003e20000100800 */
[----:B------:R-:W-:Y:S01]  /*17a0*/  ULOP3.LUT UR15, UR10, 0x3fff, URZ, 0xc0, !UPT ;  /* 0x00003fff0a0f7892 */ /* 0x000fe2000f8ec03f */
        /* <DEDUP_REMOVED lines=18> */
[----:B------:R1:W-:Y:S01]  /*18d0*/  STL [R1], RZ ;  /* 0x000000ff01007387 */ /* 0x0003e20000100800 */
[----:B------:R-:W-:-:S02]  /*18e0*/  CS2R R74, SRZ ;  /* 0x00000000004a7805 */ /* 0x000fc4000001ff00 */
[----:B------:R-:W-:Y:S02]  /*18f0*/  CS2R R76, SRZ ;  /* 0x00000000004c7805 */ /* 0x000fe4000001ff00 */
[----:B------:R-:W-:Y:S02]  /*1900*/  CS2R R78, SRZ ;  /* 0x00000000004e7805 */ /* 0x000fe4000001ff00 */
[----:B------:R-:W-:Y:S02]  /*1910*/  CS2R R80, SRZ ;  /* 0x0000000000507805 */ /* 0x000fe4000001ff00 */
[----:B------:R-:W-:Y:S02]  /*1920*/  CS2R R82, SRZ ;  /* 0x0000000000527805 */ /* 0x000fe4000001ff00 */
[----:B------:R-:W-:Y:S02]  /*1930*/  CS2R R84, SRZ ;  /* 0x0000000000547805 */ /* 0x000fe4000001ff00 */
        /* <DEDUP_REMOVED lines=32> */
[----:B------:R-:W-:Y:S01]  /*1b40*/  CS2R R150, SRZ ;  /* 0x0000000000967805 */ /* 0x000fe2000001ff00 */
[----:B-1----:R-:W-:Y:S06]  /*1b50*/  @!P0 BRA `(.L_x_14) ;  /* 0x0000001000688947 */ /* 0x002fec0003800000 */
[----:B------:R-:W-:-:S06]  /*1b60*/  UISETP.NE.AND UP0, UPT, UR21, 0x3, UPT ;  /* 0x000000031500788c */ /* 0x000fcc000bf05270 */
[----:B------:R-:W-:-:S13]  /*1b70*/  PLOP3.LUT P1, PT, PT, PT, UP0, 0x80, 0x0 ;  /* 0x000000000000781c */ /* 0x000fda0003f2f008 */
[----:B------:R-:W-:Y:S05]  /*1b80*/  @!P1 BRA `(.L_x_15) ;  /* 0x0000000000049947 */ /* 0x000fea0003800000 */
[----:B------:R-:W-:Y:S01]  /*1b90*/  BPT.TRAP 0x1 ;  /* 0x000000040000795c */ /* 0x000fe20000300000 */
.L_x_15:
[----:B------:R-:W-:Y:S01]  /*1ba0*/  ULEA UR6, UR5, UR14, 0x3 ;  /* 0x0000000e05067291 */ /* 0x000fe2000f8e183f */
[----:B------:R-:W-:-:S05]  /*1bb0*/  IMAD.U32 R0, RZ, RZ, UR4 ;  /* 0x00000004ff007e24 */ /* 0x000fca000f8e00ff */
[----:B------:R-:W-:-:S04]  /*1bc0*/  SHF.L.U32 R0, R0, 0x1f, RZ ;  /* 0x0000001f00007819 */ /* 0x000fc800000006ff */
[----:B------:R0:W1:Y:S01]  /*1bd0*/  SYNCS.PHASECHK.TRANS64.TRYWAIT P0, [UR6], R0 ;  /* 0x00000000ff0075a7 */ /* 0x0000620008000146 */
[----:B------:R-:W-:Y:S05]  /*1be0*/  @!P1 BRA `(.L_x_16) ;  /* 0x0000000000049947 */ /* 0x000fea0003800000 */
[----:B------:R-:W-:Y:S01]  /*1bf0*/  BPT.TRAP 0x1 ;  /* 0x000000040000795c */ /* 0x000fe20000300000 */
.L_x_16:
[----:B-1----:R-:W-:Y:S05]  /*1c00*/  @P0 BRA `(.L_x_17) ;  /* 0x0000000000080947 */ /* 0x002fea0003800000 */
[----:B------:R-:W1:Y:S02]  /*1c10*/  SYNCS.PHASECHK.TRANS64.TRYWAIT P0, [UR6], R0 ;  /* 0x00000000ff0075a7 */ /* 0x000e640008000146 */
[----:B-1----:R-:W-:Y:S05]  /*1c20*/  @!P0 BRA `(.L_x_18) ;  /* 0x000000e400b48947 */ /* 0x002fea0003800000 */
.L_x_17:
[----:B------:R-:W-:Y:S01]  /*1c30*/  UIADD3 UR6, UR14, 0x12180, URZ ;  /* 0x000121800e067890 */ /* 0x000fe2000fffe03f */
[----:B------:R-:W-:Y:S01]  /*1c40*/  WARPGROUP.ARRIVE ;  /* 0x00000000000079c5 */ /* 0x000fe20000000000 */
[----:B------:R-:W-:Y:S01]  /*1c50*/  ULOP3.LUT UR8, UR15, 0x10000, URZ, 0xfc, !UPT ;  /* 0x000100000f087892 */ /* 0x000fe2000f8efc3f */
[----:B------:R2:W-:Y:S01]  /*1c60*/  STL [R1+0x74], RZ ;  /* 0x000074ff01007387 */ /* 0x0005e20000100800 */
[----:B------:R-:W-:Y:S01]  /*1c70*/  USHF.R.U32.HI UR6, URZ, 0x4, UR6 ;  /* 0x000000043f067899 */ /* 0x000fe20008011606 */
[----:B01----:R-:W-:Y:S01]  /*1c80*/  IMAD.MOV.U32 R0, RZ, RZ, RZ ;  /* 0x000000ffff007224 */ /* 0x003fe200078e00ff */
[----:B------:R-:W-:Y:S01]  /*1c90*/  ULEA UR8, UR5, UR8, 0x9 ;  /* 0x0000000805087291 */ /* 0x000fe2000f8e483f */
[----:B------:R2:W-:Y:S01]  /*1ca0*/  STL [R1+0x70], RZ ;  /* 0x000070ff01007387 */ /* 0x0005e20000100800 */
[----:B------:R-:W-:Y:S01]  /*1cb0*/  ULOP3.LUT UR6, UR6, 0x3fff, URZ, 0xc0, !UPT ;  /* 0x00003fff06067892 */ /* 0x000fe2000f8ec03f */
[----:B------:R-:W-:Y:S01]  /*1cc0*/  CS2R R2, SRZ ;  /* 0x0000000000027805 */ /* 0x000fe2000001ff00 */
[----:B------:R-:W-:Y:S01]  /*1cd0*/  UMOV UR9, 0x80000020 ;  /* 0x8000002000097882 */ /* 0x000fe20000000000 */
[----:B------:R-:W-:Y:S01]  /*1ce0*/  UMOV UR11, 0x80000020 ;  /* 0x80000020000b7882 */ /* 0x000fe20000000000 */
[----:B------:R-:W-:Y:S01]  /*1cf0*/  ULOP3.LUT UR6, UR6, 0x10000, URZ, 0xfc, !UPT ;  /* 0x0001000006067892 */ /* 0x000fe2000f8efc3f */
[----:B------:R2:W-:Y:S01]  /*1d00*/  STL [R1+0x6c], RZ ;  /* 0x00006cff01007387 */ /* 0x0005e20000100800 */
[----:B------:R-:W-:Y:S01]  /*1d10*/  ULDC UR7, c[0x0][0x50c] ;  /* 0x0001430000077ab9 */ /* 0x000fe20000000800 */
[----:B------:R-:W-:Y:S01]  /*1d20*/  CS2R R4, SRZ ;  /* 0x0000000000047805 */ /* 0x000fe2000001ff00 */
[----:B------:R-:W-:Y:S01]  /*1d30*/  ULEA UR10, UR5, UR6, 0xa ;  /* 0x00000006050a7291 */ /* 0x000fe2000f8e503f */
[----:B------:R2:W-:Y:S01]  /*1d40*/  STL [R1+0x68], RZ ;  /* 0x000068ff01007387 */ /* 0x0005e20000100800 */
[----:B------:R-:W-:Y:S01]  /*1d50*/  UISETP.NE.AND UP0, UPT, UR7, 0x2, UPT ;  /* 0x000000020700788c */ /* 0x000fe2000bf05270 */
[----:B------:R-:W-:Y:S01]  /*1d60*/  CS2R R6, SRZ ;  /* 0x0000000000067805 */ /* 0x000fe2000001ff00 */
[----:B------:R-:W-:Y:S01]  /*1d70*/  UMOV UR6, 0x2 ;  /* 0x0000000200067882 */ /* 0x000fe20000000000 */
[----:B------:R2:W-:Y:S01]  /*1d80*/  STL [R1+0x64], RZ ;  /* 0x000064ff01007387 */ /* 0x0005e20000100800 */
[----:B------:R-:W-:Y:S01]  /*1d90*/  USEL UR7, URZ, 0x1, UP0 ;  /* 0x000000013f077887 */ /* 0x000fe20008000000 */
[----:B------:R-:W-:-:S02]  /*1da0*/  CS2R R8, SRZ ;  /* 0x0000000000087805 */ /* 0x000fc4000001ff00 */
[----:B------:R-:W-:Y:S01]  /*1db0*/  CS2R R10, SRZ ;  /* 0x00000000000a7805 */ /* 0x000fe2000001ff00 */
[----:B------:R-:W-:Y:S01]  /*1dc0*/  QGMMA.64x256x32.F32.E5M2.E4M3 R24, gdesc[UR8], RZ, !UPT ;  /* 0x03e00000081879f3 */ /* 0x000fe2000c7018ff */
[----:B------:R2:W-:Y:S01]  /*1dd0*/  STL [R1+0x60], RZ ;  /* 0x000060ff01007387 */ /* 0x0005e20000100800 */
[----:B------:R-:W-:Y:S01]  /*1de0*/  UIADD3 UR8, UR8, 0x2, URZ ;  /* 0x0000000208087890 */ /* 0x000fe2000fffe03f */
[----:B------:R-:W-:Y:S01]  /*1df0*/  ISETP.NE.AND P0, PT, RZ, UR7, PT ;  /* 0x00000007ff007c0c */ /* 0x000fe2000bf05270 */
[----:B------:R-:W-:Y:S01]  /*1e00*/  UIADD3 UR10, UR10, 0x2, URZ ;  /* 0x000000020a0a7890 */ /* 0x000fe2000fffe03f */
[----:B------:R2:W-:Y:S01]  /*1e10*/  STL [R1+0x5c], RZ ;  /* 0x00005cff01007387 */ /* 0x0005e20000100800 */
[----:B------:R-:W-:Y:S01]  /*1e20*/  UMOV UR9, 0x80000020 ;  /* 0x8000002000097882 */ /* 0x000fe20000000000 */
[----:B------:R-:W-:Y:S01]  /*1e30*/  UMOV UR11, 0x80000020 ;  /* 0x80000020000b7882 */ /* 0x000fe20000000000 */
        /* <DEDUP_REMOVED lines=58> */
[----:B------:R-:W-:-:S03]  /*21e0*/  IMAD.MOV.U32 R226, RZ, RZ, RZ ;  /* 0x000000ffffe27224 */ /* 0x000fc600078e00ff */
[----:B------:R2:W-:Y:S04]  /*21f0*/  STL [R1+0x1c], RZ ;  /* 0x00001cff01007387 */ /* 0x0005e80000100800 */
[----:B------:R2:W-:Y:S04]  /*2200*/  STL [R1+0x18], RZ ;  /* 0x000018ff01007387 */ /* 0x0005e80000100800 */
[----:B------:R2:W-:Y:S04]  /*2210*/  STL [R1+0x14], RZ ;  /* 0x000014ff01007387 */ /* 0x0005e80000100800 */
[----:B------:R2:W-:Y:S04]  /*2220*/  STL [R1+0x10], RZ ;  /* 0x000010ff01007387 */ /* 0x0005e80000100800 */
[----:B------:R2:W-:Y:S04]  /*2230*/  STL [R1+0xc], RZ ;  /* 0x00000cff01007387 */ /* 0x0005e80000100800 */
[----:B------:R2:W-:Y:S04]  /*2240*/  STL [R1+0x8], RZ ;  /* 0x000008ff01007387 */ /* 0x0005e80000100800 */
[----:B------:R2:W-:Y:S04]  /*2250*/  STL [R1+0x4], RZ ;  /* 0x000004ff01007387 */ /* 0x0005e80000100800 */
[----:B------:R2:W-:Y:S01]  /*2260*/  STL [R1], RZ ;  /* 0x000000ff01007387 */ /* 0x0005e20000100800 */
[----:B------:R-:W-:Y:S01]  /*2270*/  QGMMA.64x256x32.F32.E5M2.E4M3 R24, gdesc[UR8], R24, gsb0 ;  /* 0x03e00000081879f3 */ /* 0x000fe20008001818 */
[----:B------:R-:W-:Y:S05]  /*2280*/  @!P0 BRA `(.L_x_19) ;  /* 0x0000000800808947 */ /* 0x000fea0003800000 */
[----:B------:R-:W-:Y:S02]  /*2290*/  WARPGROUP.DEPBAR.LE gsb0, 0x0 ;  /* 0x00008000000079c5 */ /* 0x000fe40000010000 */
[----:B------:R-:W-:-:S01]  /*22a0*/  FADD R227, RZ, R122 ;  /* 0x0000007affe37221 */ /* 0x000fc20000000000 */
[----:B------:R-:W-:Y:S01]  /*22b0*/  FADD R226, RZ, R24 ;  /* 0x00000018ffe27221 */ /* 0x000fe20000000000 */
[----:B------:R-:W-:-:S01]  /*22c0*/  FADD R225, RZ, R25 ;  /* 0x00000019ffe17221 */ /* 0x000fc20000000000 */
[----:B------:R-:W-:Y:S01]  /*22d0*/  FADD R224, RZ, R26 ;  /* 0x0000001affe07221 */ /* 0x000fe20000000000 */
[----:B------:R-:W-:-:S01]  /*22e0*/  FADD R223, RZ, R27 ;  /* 0x0000001bffdf7221 */ /* 0x000fc20000000000 */
[----:B------:R0:W-:Y:S01]  /*22f0*/  STL [R1], R227 ;  /* 0x000000e301007387 */ /* 0x0001e20000100800 */
[----:B------:R-:W-:-:S01]  /*2300*/  FADD R222, RZ, R28 ;  /* 0x0000001cffde7221 */ /* 0x000fc20000000000 */
[----:B------:R-:W-:Y:S01]  /*2310*/  FADD R221, RZ, R29 ;  /* 0x0000001dffdd7221 */ /* 0x000fe20000000000 */
[----:B------:R-:W-:-:S01]  /*2320*/  FADD R220, RZ, R30 ;  /* 0x0000001effdc7221 */ /* 0x000fc20000000000 */
[----:B------:R-:W-:Y:S01]  /*2330*/  FADD R219, RZ, R31 ;  /* 0x0000001fffdb7221 */ /* 0x000fe20000000000 */
[----:B------:R-:W-:-:S01]  /*2340*/  FADD R218, RZ, R32 ;  /* 0x00000020ffda7221 */ /* 0x000fc20000000000 */
[----:B------:R-:W-:Y:S01]  /*2350*/  FADD R217, RZ, R33 ;  /* 0x00000021ffd97221 */ /* 0x000fe20000000000 */
[----:B------:R-:W-:-:S01]  /*2360*/  FADD R216, RZ, R34 ;  /* 0x00000022ffd87221 */ /* 0x000fc20000000000 */
[----:B------:R-:W-:Y:S01]  /*2370*/  FADD R215, RZ, R35 ;  /* 0x00000023ffd77221 */ /* 0x000fe20000000000 */
[----:B------:R-:W-:-:S01]  /*2380*/  FADD R214, RZ, R36 ;  /* 0x00000024ffd67221 */ /* 0x000fc20000000000 */
[----:B0-----:R-:W-:Y:S01]  /*2390*/  FADD R227, RZ, R123 ;  /* 0x0000007bffe37221 */ /* 0x001fe20000000000 */
[----:B------:R-:W-:-:S01]  /*23a0*/  FADD R213, RZ, R37 ;  /* 0x00000025ffd57221 */ /* 0x000fc20000000000 */
[----:B------:R-:W-:Y:S01]  /*23b0*/  FADD R212, RZ, R38 ;  /* 0x00000026ffd47221 */ /* 0x000fe20000000000 */
[----:B------:R-:W-:-:S01]  /*23c0*/  FADD R211, RZ, R39 ;  /* 0x00000027ffd37221 */ /* 0x000fc20000000000 */
[----:B------:R-:W-:Y:S01]  /*23d0*/  FADD R210, RZ, R40 ;  /* 0x00000028ffd27221 */ /* 0x000fe20000000000 */
[----:B------:R0:W-:Y:S01]  /*23e0*/  STL [R1+0x4], R227 ;  /* 0x000004e301007387 */ /* 0x0001e20000100800 */
        /* <DEDUP_REMOVED lines=93> */
[----:B------:R-:W-:Y:S01]  /*29c0*/  UMOV UR6, URZ ;  /* 0x0000003f00067c82 */ /* 0x000fe20008000000 */
[----:B0-----:R-:W-:-:S05]  /*29d0*/  FADD R227, RZ, R130 ;  /* 0x00000082ffe37221 */ /* 0x001fca0000000000 */
[----:B------:R0:W-:Y:S02]  /*29e0*/  STL [R1+0x20], R227 ;  /* 0x000020e301007387 */ /* 0x0001e40000100800 */
        /* <DEDUP_REMOVED lines=42> */
.L_x_19:
[----:B------:R-:W-:-:S04]  /*2c90*/  UIADD3 UR18, UR5, 0x1, URZ ;  /* 0x0000000105127890 */ /* 0x000fc8000fffe03f */
[----:B------:R-:W-:-:S04]  /*2ca0*/  UISETP.NE.AND UP0, UPT, UR18, 0x9, UPT ;  /* 0x000000091200788c */ /* 0x000fc8000bf05270 */
[----:B------:R-:W-:Y:S02]  /*2cb0*/  USEL UR8, URZ, 0x1, UP0 ;  /* 0x000000013f087887 */ /* 0x000fe40008000000 */
[----:B------:R-:W-:Y:S02]  /*2cc0*/  USEL UR18, UR18, URZ, UP0 ;  /* 0x0000003f12127287 */ /* 0x000fe40008000000 */
[----:B------:R-:W-:-:S06]  /*2cd0*/  ULOP3.LUT UR8, UR4, UR8, URZ, 0x3c, !UPT ;  /* 0x0000000804087292 */ /* 0x000fcc000f8e3c3f */
[----:B0-----:R-:W-:Y:S01]  /*2ce0*/  IMAD.U32 R227, RZ, RZ, UR8 ;  /* 0x00000008ffe37e24 */ /* 0x001fe2000f8e00ff */
[----:B------:R-:W-:-:S06]  /*2cf0*/  UMOV UR8, 0x1 ;  /* 0x0000000100087882 */ /* 0x000fcc0000000000 */
.L_x_14:
[----:B------:R-:W-:-:S04]  /*2d00*/  UISETP.LT.AND UP0, UPT, UR12, 0x1, UPT ;  /* 0x000000010c00788c */ /* 0x000fc8000bf01270 */
[----:B------:R-:W-:-:S04]  /*2d10*/  USEL UR9, UR12, 0x1, UP0 ;  /* 0x000000010c097887 */ /* 0x000fc80008000000 */
[----:B------:R-:W-:-:S04]  /*2d20*/  UIADD3 UR9, UR12, -UR9, URZ ;  /* 0x800000090c097290 */ /* 0x000fc8000fffe03f */
[----:B------:R-:W-:-:S06]  /*2d30*/  UISETP.GE.AND UP0, UPT, UR9, 0x1, UPT ;  /* 0x000000010900788c */ /* 0x000fcc000bf06270 */
[----:B------:R-:W-:-:S13]  /*2d40*/  PLOP3.LUT P0, PT, PT, PT, UP0, 0x80, 0x0 ;  /* 0x000000000000781c */ /* 0x000fda0003f0f008 */
[----:B------:R-:W-:Y:S05]  /*2d50*/  @!P0 BRA `(.L_x_20) ;  /* 0x0000001000848947 */ /* 0x000fea0003800000 */
[----:B------:R-:W-:Y:S01]  /*2d60*/  IMAD.U32 R228, RZ, RZ, UR9 ;  /* 0x00000009ffe47e24 */ /* 0x000fe2000f8e00ff */
[----:B------:R-:W-:Y:S01]  /*2d70*/  UMOV UR23, UR5 ;  /* 0x0000000500177c82 */ /* 0x000fe20008000000 */
[----:B------:R-:W-:-:S05]  /*2d80*/  ULDC UR24, c[0x0][0x50c] ;  /* 0x0001430000187ab9 */ /* 0x000fca0000000800 */
.L_x_28:
[----:B------:R-:W-:-:S06]  /*2d90*/  UISETP.NE.AND UP0, UPT, UR21, 0x3, UPT ;  /* 0x000000031500788c */ /* 0x000fcc000bf05270 */
[----:B------:R-:W-:-:S13]  /*2da0*/  PLOP3.LUT P1, PT, PT, PT, UP0, 0x80, 0x0 ;  /* 0x000000000000781c */ /* 0x000fda0003f2f008 */
[----:B01----:R-:W-:Y:S05]  /*2db0*/  @!P1 BRA `(.L_x_21) ;  /* 0x0000000000049947 */ /* 0x003fea0003800000 */
[----:B------:R-:W-:Y:S01]  /*2dc0*/  BPT.TRAP 0x1 ;  /* 0x000000040000795c */ /* 0x000fe20000300000 */
.L_x_21:
[----:B------:R-:W0:Y:S01]  /*2dd0*/  S2UR UR9, SR_CgaCtaId ;  /* 0x00000000000979c3 */ /* 0x000e220000008800 */
[----:B------:R-:W-:Y:S01]  /*2de0*/  UMOV UR14, 0x400 ;  /* 0x00000400000e7882 */ /* 0x000fe20000000000 */
[----:B------:R-:W-:Y:S01]  /*2df0*/  SHF.L.U32 R229, R227, 0x1f, RZ ;  /* 0x0000001fe3e57819 */ /* 0x000fe200000006ff */
[----:B0-----:R-:W-:-:S04]  /*2e00*/  ULEA UR14, UR9, UR14, 0x18 ;  /* 0x0000000e090e7291 */ /* 0x001fc8000f8ec03f */
[----:B------:R-:W-:-:S09]  /*2e10*/  ULEA UR9, UR18, UR14, 0x3 ;  /* 0x0000000e12097291 */ /* 0x000fd2000f8e183f */
[----:B------:R0:W1:Y:S01]  /*2e20*/  SYNCS.PHASECHK.TRANS64.TRYWAIT P0, [UR9], R229 ;  /* 0x000000e5ff0075a7 */ /* 0x0000620008000149 */
[----:B------:R-:W-:Y:S05]  /*2e30*/  @!P1 BRA `(.L_x_22) ;  /* 0x0000000000049947 */ /* 0x000fea0003800000 */
[----:B------:R-:W-:Y:S01]  /*2e40*/  BPT.TRAP 0x1 ;  /* 0x000000040000795c */ /* 0x000fe20000300000 */
.L_x_22:
[----:B-1----:R-:W-:Y:S05]  /*2e50*/  @P0 BRA `(.L_x_23) ;  /* 0x0000000000080947 */ /* 0x002fea0003800000 */
[----:B------:R-:W1:Y:S02]  /*2e60*/  SYNCS.PHASECHK.TRANS64.TRYWAIT P0, [UR9], R229 ;  /* 0x000000e5ff0075a7 */ /* 0x000e640008000149 */
[----:B-1----:R-:W-:Y:S05]  /*2e70*/  @!P0 BRA `(.L_x_24) ;  /* 0x000000d400388947 */ /* 0x002fea0003800000 */
.L_x_23:
[----:B------:R-:W-:Y:S01]  /*2e80*/  UIADD3 UR9, UR14, 0x12180, URZ ;  /* 0x000121800e097890 */ /* 0x000fe2000fffe03f */
[----:B------:R-:W-:Y:S01]  /*2e90*/  WARPGROUP.ARRIVE ;  /* 0x00000000000079c5 */ /* 0x000fe20000000000 */
[----:B------:R-:W-:Y:S02]  /*2ea0*/  UISETP.NE.AND UP0, UPT, UR7, URZ, UPT ;  /* 0x0000003f0700728c */ /* 0x000fe4000bf05270 */
[----:B------:R-:W-:Y:S02]  /*2eb0*/  USHF.R.U32.HI UR9, URZ, 0x4, UR9 ;  /* 0x000000043f097899 */ /* 0x000fe40008011609 */
[----:B------:R-:W-:Y:S02]  /*2ec0*/  USEL UR8, UR8, URZ, !UP0 ;  /* 0x0000003f08087287 */ /* 0x000fe4000c000000 */
[----:B------:R-:W-:Y:S02]  /*2ed0*/  ULOP3.LUT UR9, UR9, 0x3fff, URZ, 0xc0, !UPT ;  /* 0x00003fff09097892 */ /* 0x000fe4000f8ec03f */
[----:B------:R-:W-:-:S02]  /*2ee0*/  ULOP3.LUT UR7, UR15, 0x10000, URZ, 0xfc, !UPT ;  /* 0x000100000f077892 */ /* 0x000fc4000f8efc3f */
[----:B------:R-:W-:Y:S02]  /*2ef0*/  ULOP3.LUT UR9, UR9, 0x10000, URZ, 0xfc, !UPT ;  /* 0x0001000009097892 */ /* 0x000fe4000f8efc3f */
[----:B------:R-:W-:Y:S02]  /*2f00*/  UISETP.NE.U32.AND UP0, UPT, UR8, URZ, UPT ;  /* 0x0000003f0800728c */ /* 0x000fe4000bf05070 */
[----:B------:R-:W-:Y:S02]  /*2f10*/  ULEA UR8, UR18, UR7, 0x9 ;  /* 0x0000000712087291 */ /* 0x000fe4000f8e483f */
[----:B------:R-:W-:Y:S01]  /*2f20*/  ULEA UR10, UR18, UR9, 0xa ;  /* 0x00000009120a7291 */ /* 0x000fe2000f8e503f */
[----:B------:R-:W-:Y:S02]  /*2f30*/  UMOV UR11, 0x80000020 ;  /* 0x80000020000b7882 */ /* 0x000fe40000000000 */
[----:B------:R-:W-:Y:S01]  /*2f40*/  UMOV UR9, 0x80000020 ;  /* 0x8000002000097882 */ /* 0x000fe20000000000 */
[----:B------:R-:W-:-:S05]  /*2f50*/  UIADD3 UR6, UR6, 0x2, URZ ;  /* 0x0000000206067890 */ /* 0x000fca000fffe03f */
[----:B------:R-:W-:Y:S01]  /*2f60*/  QGMMA.64x256x32.F32.E5M2.E4M3 R24, gdesc[UR8], R24, UP0 ;  /* 0x03e00000081879f3 */ /* 0x000fe2000bf01818 */
[----:B------:R-:W-:Y:S02]  /*2f70*/  UIADD3 UR8, UR8, 0x2, URZ ;  /* 0x0000000208087890 */ /* 0x000fe4000fffe03f */
[----:B------:R-:W-:Y:S01]  /*2f80*/  UIADD3 UR10, UR10, 0x2, URZ ;  /* 0x000000020a0a7890 */ /* 0x000fe2000fffe03f */
[----:B------:R-:W-:Y:S01]  /*2f90*/  UMOV UR9, 0x80000020 ;  /* 0x8000002000097882 */ /* 0x000fe20000000000 */
[----:B------:R-:W-:Y:S01]  /*2fa0*/  UMOV UR11, 0x80000020 ;  /* 0x80000020000b7882 */ /* 0x000fe20000000000 */
[----:B------:R-:W-:-:S04]  /*2fb0*/  UISETP.NE.AND UP0, UPT, UR6, UR24, UPT ;  /* 0x000000180600728c */ /* 0x000fc8000bf05270 */
[----:B------:R-:W-:-:S06]  /*2fc0*/  USEL UR7, URZ, 0x1, UP0 ;  /* 0x000000013f077887 */ /* 0x000fcc0008000000 */
[----:B------:R-:W-:-:S12]  /*2fd0*/  ISETP.NE.AND P0, PT, RZ, UR7, PT ;  /* 0x00000007ff007c0c */ /* 0x000fd8000bf05270 */
[----:B------:R-:W-:Y:S03]  /*2fe0*/  QGMMA.64x256x32.F32.E5M2.E4M3 R24, gdesc[UR8], R24, gsb0 ;  /* 0x03e00000081879f3 */ /* 0x000fe60008001818 */
[----:B------:R-:W-:Y:S02]  /*2ff0*/  WARPGROUP.DEPBAR.LE gsb0, 0x1 ;  /* 0x00008000000079c5 */ /* 0x000fe40000010100 */
[----:B------:R-:W-:Y:S05]  /*3000*/  @!P0 BRA `(.L_x_25) ;  /* 0x0000000c00808947 */ /* 0x000fea0003800000 */
[----:B------:R-:W-:Y:S02]  /*3010*/  WARPGROUP.DEPBAR.LE gsb0, 0x0 ;  /* 0x00008000000079c5 */ /* 0x000fe40000010000 */
[----:B------:R-:W-:-:S01]  /*3020*/  FADD R226, R24, R226 ;  /* 0x000000e218e27221 */ /* 0x000fc20000000000 */
[----:B------:R-:W-:Y:S01]  /*3030*/  FADD R225, R25, R225 ;  /* 0x000000e119e17221 */ /* 0x000fe20000000000 */
[----:B------:R1:W-:Y:S01]  /*3040*/  STL [R1+0x88], R227 ;  /* 0x000088e301007387 */ /* 0x0003e20000100800 */
[----:B------:R-:W-:-:S01]  /*3050*/  FADD R224, R26, R224 ;  /* 0x000000e01ae07221 */ /* 0x000fc20000000000 */
[----:B------:R-:W-:Y:S01]  /*3060*/  FADD R223, R27, R223 ;  /* 0x000000df1bdf7221 */ /* 0x000fe20000000000 */
[----:B------:R-:W-:-:S01]  /*3070*/  FADD R222, R28, R222 ;  /* 0x000000de1cde7221 */ /* 0x000fc20000000000 */
[----:B------:R-:W-:Y:S01]  /*3080*/  FADD R221, R29, R221 ;  /* 0x000000dd1ddd7221 */ /* 0x000fe20000000000 */
[----:B-1----:R-:W3:Y:S04]  /*3090*/  LDL.LU R227, [R1+0x30] ;  /* 0x0000300001e37983 */ /* 0x002ee80000300800 */
[----:B------:R1:W-:Y:S01]  /*30a0*/  STL [R1+0x8c], R226 ;  /* 0x00008ce201007387 */ /* 0x0003e20000100800 */
[----:B------:R-:W-:-:S01]  /*30b0*/  FADD R220, R30, R220 ;  /* 0x000000dc1edc7221 */ /* 0x000fc20000000000 */
[----:B------:R-:W-:-:S02]  /*30c0*/  FADD R219, R31, R219 ;  /* 0x000000db1fdb7221 */ /* 0x000fc40000000000 */
[----:B-1----:R-:W4:Y:S04]  /*30d0*/  LDL.LU R226, [R1+0x2c] ;  /* 0x00002c0001e27983 */ /* 0x002f280000300800 */
[----:B------:R1:W-:Y:S01]  /*30e0*/  STL [R1+0x90], R225 ;  /* 0x000090e101007387 */ /* 0x0003e20000100800 */
[----:B------:R-:W-:-:S03]  /*30f0*/  FADD R218, R32, R218 ;  /* 0x000000da20da7221 */ /* 0x000fc60000000000 */
[----:B-1----:R-:W2:Y:S04]  /*3100*/  LDL.LU R225, [R1+0x28] ;  /* 0x0000280001e17983 */ /* 0x002ea80000300800 */
        /* <DEDUP_REMOVED lines=9> */
[----:B------:R1:W-:Y:S04]  /*31a0*/  STL [R1+0xa0], R221 ;  /* 0x0000a0dd01007387 */ /* 0x0003e80000100800 */
        /* <DEDUP_REMOVED lines=12> */
[----:B-1----:R-:W2:Y:S01]  /*3270*/  LDL.LU R215, [R1] ;  /* 0x0000000001d77983 */ /* 0x002ea20000300800 */
[----:B------:R-:W-:-:S01]  /*3280*/  FADD R214, R36, R214 ;  /* 0x000000d624d67221 */ /* 0x000fc20000000000 */
[----:B------:R-:W-:Y:S01]  /*3290*/  FADD R213, R37, R213 ;  /* 0x000000d525d57221 */ /* 0x000fe20000000000 */
[----:B------:R-:W-:-:S01]  /*32a0*/  FADD R212, R38, R212 ;  /* 0x000000d426d47221 */ /* 0x000fc20000000000 */
[----:B------:R-:W-:Y:S01]  /*32b0*/  FADD R211, R39, R211 ;  /* 0x000000d327d37221 */ /* 0x000fe20000000000 */
[----:B------:R-:W-:-:S01]  /*32c0*/  FADD R210, R40, R210 ;  /* 0x000000d228d27221 */ /* 0x000fc20000000000 */
[----:B------:R-:W-:Y:S01]  /*32d0*/  STL [R1+0xbc], R214 ;  /* 0x0000bcd601007387 */ /* 0x000fe20000100800 */
        /* <DEDUP_REMOVED lines=11> */
[----:B------:R1:W-:Y:S01]  /*3390*/  STL [R1+0xc8], R211 ;  /* 0x0000c8d301007387 */ /* 0x0003e20000100800 */
[----:B------:R-:W-:-:S01]  /*33a0*/  FADD R200, R50, R200 ;  /* 0x000000c832c87221 */ /* 0x000fc20000000000 */
[----:B------:R-:W-:Y:S01]  /*33b0*/  FADD R199, R51, R199 ;  /* 0x000000c733c77221 */ /* 0x000fe20000000000 */
        /* <DEDUP_REMOVED lines=69> */
[----:B-----5:R-:W-:Y:S01]  /*3810*/  FADD R0, R121, R0 ;  /* 0x0000000079007221 */ /* 0x020fe20000000000 */
[----:B---3--:R-:W-:-:S01]  /*3820*/  FADD R227, R134, R227 ;  /* 0x000000e386e37221 */ /* 0x008fc20000000000 */
[----:B----4-:R-:W-:Y:S01]  /*3830*/  FADD R226, R133, R226 ;  /* 0x000000e285e27221 */ /* 0x010fe20000000000 */
[----:B--2---:R-:W-:-:S01]  /*3840*/  FADD R225, R132, R225 ;  /* 0x000000e184e17221 */ /* 0x004fc20000000000 */
        /* <DEDUP_REMOVED lines=9> */
[----:B------:R-:W-:-:S05]  /*38e0*/  FADD R215, R122, R215 ;  /* 0x000000d77ad77221 */ /* 0x000fca0000000000 */
[----:B------:R2:W-:Y:S04]  /*38f0*/  STL [R1], R215 ;  /* 0x000000d701007387 */ /* 0x0005e80000100800 */
[----:B------:R3:W-:Y:S04]  /*3900*/  STL [R1+0x4], R216 ;  /* 0x000004d801007387 */ /* 0x0007e80000100800 */
        /* <DEDUP_REMOVED lines=8> */
[----:B-1----:R-:W4:Y:S04]  /*3990*/  LDL.LU R211, [R1+0x34] ;  /* 0x0000340001d37983 */ /* 0x002f280000300800 */
[----:B------:R1:W-:Y:S04]  /*39a0*/  STL [R1+0x28], R225 ;  /* 0x000028e101007387 */ /* 0x0003e80000100800 */
[----:B------:R-:W4:Y:S04]  /*39b0*/  LDL.LU R212, [R1+0x38] ;  /* 0x0000380001d47983 */ /* 0x000f280000300800 */
[----:B------:R1:W-:Y:S04]  /*39c0*/  STL [R1+0x2c], R226 ;  /* 0x00002ce201007387 */ /* 0x0003e80000100800 */
[----:B------:R-:W4:Y:S04]  /*39d0*/  LDL.LU R213, [R1+0x3c] ;  /* 0x00003c0001d57983 */ /* 0x000f280000300800 */
[----:B------:R1:W-:Y:S04]  /*39e0*/  STL [R1+0x30], R227 ;  /* 0x000030e301007387 */ /* 0x0003e80000100800 */
[----:B------:R-:W4:Y:S04]  /*39f0*/  LDL.LU R214, [R1+0x40] ;  /* 0x0000400001d67983 */ /* 0x000f280000300800 */
[----:B--2---:R-:W2:Y:S04]  /*3a00*/  LDL.LU R215, [R1+0x44] ;  /* 0x0000440001d77983 */ /* 0x004ea80000300800 */
[----:B---3--:R-:W3:Y:S04]  /*3a10*/  LDL.LU R216, [R1+0x48] ;  /* 0x0000480001d87983 */ /* 0x008ee80000300800 */
[----:B----4-:R-:W4:Y:S04]  /*3a20*/  LDL.LU R217, [R1+0x4c] ;  /* 0x00004c0001d97983 */ /* 0x010f280000300800 */
[----:B0-----:R-:W4:Y:S04]  /*3a30*/  LDL.LU R218, [R1+0x50] ;  /* 0x0000500001da7983 */ /* 0x001f280000300800 */
[----:B------:R-:W4:Y:S04]  /*3a40*/  LDL.LU R219, [R1+0x54] ;  /* 0x0000540001db7983 */ /* 0x000f280000300800 */
[----:B------:R-:W4:Y:S04]  /*3a50*/  LDL.LU R220, [R1+0x58] ;  /* 0x0000580001dc7983 */ /* 0x000f280000300800 */
[----:B------:R-:W4:Y:S04]  /*3a60*/  LDL.LU R221, [R1+0x5c] ;  /* 0x00005c0001dd7983 */ /* 0x000f280000300800 */
[----:B------:R-:W4:Y:S04]  /*3a70*/  LDL.LU R222, [R1+0x60] ;  /* 0x0000600001de7983 */ /* 0x000f280000300800 */
[----:B------:R-:W4:Y:S04]  /*3a80*/  LDL.LU R223, [R1+0x64] ;  /* 0x0000640001df7983 */ /* 0x000f280000300800 */
[----:B------:R-:W4:Y:S04]  /*3a90*/  LDL.LU R224, [R1+0x68] ;  /* 0x0000680001e07983 */ /* 0x000f280000300800 */
[----:B-1----:R-:W4:Y:S04]  /*3aa0*/  LDL.LU R225, [R1+0x6c] ;  /* 0x00006c0001e17983 */ /* 0x002f280000300800 */
[----:B------:R-:W4:Y:S04]  /*3ab0*/  LDL.LU R226, [R1+0x70] ;  /* 0x0000700001e27983 */ /* 0x000f280000300800 */
[----:B------:R-:W4:Y:S01]  /*3ac0*/  LDL.LU R227, [R1+0x74] ;  /* 0x0000740001e37983 */ /* 0x000f220000300800 */
[----:B------:R-:W-:-:S05]  /*3ad0*/  FADD R211, R135, R211 ;  /* 0x000000d387d37221 */ /* 0x000fca0000000000 */
[----:B------:R0:W-:Y:S01]  /*3ae0*/  STL [R1+0x34], R211 ;  /* 0x000034d301007387 */ /* 0x0001e20000100800 */
[----:B------:R-:W-:-:S03]  /*3af0*/  FADD R212, R136, R212 ;  /* 0x000000d488d47221 */ /* 0x000fc60000000000 */
[----:B0-----:R1:W5:Y:S01]  /*3b00*/  LDL.LU R211, [R1+0xc8] ;  /* 0x0000c80001d37983 */ /* 0x0013620000300800 */
[----:B------:R-:W-:-:S03]  /*3b10*/  FADD R213, R137, R213 ;  /* 0x000000d589d57221 */ /* 0x000fc60000000000 */
[----:B------:R0:W-:Y:S01]  /*3b20*/  STL [R1+0x38], R212 ;  /* 0x000038d401007387 */ /* 0x0001e20000100800 */
[----:B------:R-:W-:-:S01]  /*3b30*/  FADD R214, R138, R214 ;  /* 0x000000d68ad67221 */ /* 0x000fc20000000000 */
[----:B--2---:R-:W-:Y:S02]  /*3b40*/  FADD R215, R139, R215 ;  /* 0x000000d78bd77221 */ /* 0x004fe40000000000 */
[----:B0-----:R1:W5:Y:S01]  /*3b50*/  LDL.LU R212, [R1+0xc4] ;  /* 0x0000c40001d47983 */ /* 0x0013620000300800 */
[----:B---3--:R-:W-:-:S03]  /*3b60*/  FADD R216, R140, R216 ;  /* 0x000000d88cd87221 */ /* 0x008fc60000000000 */
[----:B------:R0:W-:Y:S01]  /*3b70*/  STL [R1+0x3c], R213 ;  /* 0x00003cd501007387 */ /* 0x0001e20000100800 */
[----:B----4-:R-:W-:-:S03]  /*3b80*/  FADD R217, R141, R217 ;  /* 0x000000d98dd97221 */ /* 0x010fc60000000000 */
[----:B0-----:R1:W5:Y:S01]  /*3b90*/  LDL.LU R213, [R1+0xc0] ;  /* 0x0000c00001d57983 */ /* 0x0013620000300800 */
[----:B------:R-:W-:-:S03]  /*3ba0*/  FADD R218, R142, R218 ;  /* 0x000000da8eda7221 */ /* 0x000fc60000000000 */
[----:B------:R0:W-:Y:S01]  /*3bb0*/  STL [R1+0x40], R214 ;  /* 0x000040d601007387 */ /* 0x0001e20000100800 */
[----:B------:R-:W-:-:S01]  /*3bc0*/  FADD R219, R143, R219 ;  /* 0x000000db8fdb7221 */ /* 0x000fc20000000000 */
[----:B------:R-:W-:Y:S02]  /*3bd0*/  FADD R220, R144, R220 ;  /* 0x000000dc90dc7221 */ /* 0x000fe40000000000 */
[----:B0-----:R1:W5:Y:S04]  /*3be0*/  LDL.LU R214, [R1+0xbc] ;  /* 0x0000bc0001d67983 */ /* 0x0013680000300800 */
[----:B------:R0:W-:Y:S01]  /*3bf0*/  STL [R1+0x44], R215 ;  /* 0x000044d701007387 */ /* 0x0001e20000100800 */
[----:B------:R-:W-:-:S01]  /*3c00*/  FADD R221, R145, R221 ;  /* 0x000000dd91dd7221 */ /* 0x000fc20000000000 */
[----:B------:R-:W-:-:S02]  /*3c10*/  FADD R222, R146, R222 ;  /* 0x000000de92de7221 */ /* 0x000fc40000000000 */
[----:B0-----:R1:W5:Y:S04]  /*3c20*/  LDL.LU R215, [R1+0xb8] ;  /* 0x0000b80001d77983 */ /* 0x0013680000300800 */
[----:B------:R0:W-:Y:S01]  /*3c30*/  STL [R1+0x48], R216 ;  /* 0x000048d801007387 */ /* 0x0001e20000100800 */
[----:B------:R-:W-:-:S03]  /*3c40*/  FADD R223, R147, R223 ;  /* 0x000000df93df7221 */ /* 0x000fc60000000000 */
        /* <DEDUP_REMOVED lines=13> */
[----:B------:R0:W-:Y:S04]  /*3d20*/  STL [R1+0x5c], R221 ;  /* 0x00005cdd01007387 */ /* 0x0001e80000100800 */
        /* <DEDUP_REMOVED lines=12> */
[----:B0-----:R1:W5:Y:S01]  /*3df0*/  LDL.LU R227, [R1+0x88] ;  /* 0x0000880001e37983 */ /* 0x0013620000300800 */
[----:B------:R-:W-:-:S05]  /*3e00*/  UMOV UR6, URZ ;  /* 0x0000003f00067c82 */ /* 0x000fca0008000000 */
.L_x_25:
[----:B------:R-:W-:Y:S05]  /*3e10*/  @!P1 BRA `(.L_x_26) ;  /* 0x0000000000049947 */ /* 0x000fea0003800000 */
[----:B------:R-:W-:Y:S01]  /*3e20*/  BPT.TRAP 0x1 ;  /* 0x000000040000795c */ /* 0x000fe20000300000 */
.L_x_26:
[----:B------:R-:W-:Y:S02]  /*3e30*/  UISETP.GT.U32.AND UP0, UPT, UR13, 0x1, UPT ;  /* 0x000000010d00788c */ /* 0x000fe4000bf04070 */
[----:B------:R-:W-:-:S04]  /*3e40*/  ULEA UR8, UR23, UR14, 0x3 ;  /* 0x0000000e17087291 */ /* 0x000fc8000f8e183f */
[----:B------:R-:W-:Y:S01]  /*3e50*/  UIADD3 UR8, UR8, 0x48, URZ ;  /* 0x0000004808087890 */ /* 0x000fe2000fffe03f */
[----:B------:R-:W-:-:S03]  /*3e60*/  PLOP3.LUT P0, PT, PT, PT, UP0, 0x80, 0x0 ;  /* 0x000000000000781c */ /* 0x000fc60003f0f008 */
[----:B------:R-:W-:-:S09]  /*3e70*/  UPRMT UR8, URZ, 0x654, UR8 ;  /* 0x000006543f087896 */ /* 0x000fd20008000008 */
[----:B------:R-:W-:Y:S01]  /*3e80*/  SYNCS.ARRIVE.TRANS64.RED.A1T0 RZ, [UR8], RZ ;  /* 0x000000ffffff79a7 */ /* 0x000fe20008100408 */
[----:B------:R-:W-:Y:S05]  /*3e90*/  @P0 BRA `(.L_x_27) ;  /* 0x0000000000040947 */ /* 0x000fea0003800000 */
[----:B------:R-:W-:Y:S01]  /*3ea0*/  BPT.TRAP 0x1 ;  /* 0x000000040000795c */ /* 0x000fe20000300000 */
.L_x_27:
[----:B------:R-:W-:Y:S01]  /*3eb0*/  UIADD3 UR18, UR18, 0x1, URZ ;  /* 0x0000000112127890 */ /* 0x000fe2000fffe03f */
[C---:B------:R-:W-:Y:S01]  /*3ec0*/  ISETP.GT.AND P0, PT, R228.reuse, 0x1, PT ;  /* 0x00000001e400780c */ /* 0x040fe20003f04270 */
[----:B------:R-:W-:Y:S01]  /*3ed0*/  UIADD3 UR23, UR23, 0x1, URZ ;  /* 0x0000000117177890 */ /* 0x000fe2000fffe03f */
[----:B------:R-:W-:Y:S01]  /*3ee0*/  VIADD R228, R228, 0xffffffff ;  /* 0xffffffffe4e47836 */ /* 0x000fe20000000000 */
[----:B------:R-:W-:Y:S02]  /*3ef0*/  UISETP.NE.AND UP0, UPT, UR18, 0x9, UPT ;  /* 0x000000091200788c */ /* 0x000fe4000bf05270 */
[----:B------:R-:W-:Y:S02]  /*3f00*/  UISETP.NE.AND UP1, UPT, UR23, 0x9, UPT ;  /* 0x000000091700788c */ /* 0x000fe4000bf25270 */
[----:B------:R-:W-:Y:S02]  /*3f10*/  USEL UR8, URZ, 0x1, UP0 ;  /* 0x000000013f087887 */ /* 0x000fe40008000000 */
[----:B------:R-:W-:-:S02]  /*3f20*/  USEL UR18, UR18, URZ, UP0 ;  /* 0x0000003f12127287 */ /* 0x000fc40008000000 */
[----:B------:R-:W-:Y:S02]  /*3f30*/  USEL UR23, UR23, URZ, UP1 ;  /* 0x0000003f17177287 */ /* 0x000fe40008800000 */
[----:B-----5:R-:W-:Y:S01]  /*3f40*/  LOP3.LUT R227, R227, UR8, RZ, 0x3c, !PT ;  /* 0x00000008e3e37c12 */ /* 0x020fe2000f8e3cff */
[----:B------:R-:W-:Y:S01]  /*3f50*/  UMOV UR8, 0x1 ;  /* 0x0000000100087882 */ /* 0x000fe20000000000 */
[----:B------:R-:W-:Y:S08]  /*3f60*/  @P0 BRA `(.L_x_28) ;  /* 0xffffffec00880947 */ /* 0x000ff0000383ffff */
.L_x_20:
[----:B------:R-:W-:-:S04]  /*3f70*/  UISETP.NE.AND UP0, UPT, UR6, URZ, UPT ;  /* 0x0000003f0600728c */ /* 0x000fc8000bf05270 */
[----:B------:R-:W-:-:S06]  /*3f80*/  USEL UR6, URZ, 0x1, !UP0 ;  /* 0x000000013f067887 */ /* 0x000fcc000c000000 */
[----:B------:R-:W-:-:S13]  /*3f90*/  ISETP.NE.AND P0, PT, RZ, UR6, PT ;  /* 0x00000006ff007c0c */ /* 0x000fda000bf05270 */
[----:B------:R-:W-:Y:S05]  /*3fa0*/  @!P0 BRA `(.L_x_29) ;  /* 0x0000000c00dc8947 */ /* 0x000fea0003800000 */
[----:B------:R-:W3:Y:S04]  /*3fb0*/  LDL.LU R227, [R1+0x74] ;  /* 0x0000740001e37983 */ /* 0x000ee80000300800 */
[----:B---3--:R3:W-:Y:S04]  /*3fc0*/  STL [R1+0x88], R227 ;  /* 0x000088e301007387 */ /* 0x0087e80000100800 */
[----:B---3--:R-:W3:Y:S04]  /*3fd0*/  LDL.LU R227, [R1+0x70] ;  /* 0x0000700001e37983 */ /* 0x008ee80000300800 */
        /* <DEDUP_REMOVED lines=55> */
[----:B---3--:R-:W3:Y:S01]  /*4350*/  LDL.LU R227, [R1] ;  /* 0x0000000001e37983 */ /* 0x008ee20000300800 */
[----:B------:R-:W-:-:S02]  /*4360*/  WARPGROUP.DEPBAR.LE gsb0, 0x0 ;  /* 0x00008000000079c5 */ /* 0x000fc40000010000 */
[----:B------:R-:W-:Y:S01]  /*4370*/  FADD R226, R24, R226 ;  /* 0x000000e218e27221 */ /* 0x000fe20000000000 */
        /* <DEDUP_REMOVED lines=97> */
[----:B---3--:R-:W-:-:S05]  /*4990*/  FADD R227, R122, R227 ;  /* 0x000000e37ae37221 */ /* 0x008fca0000000000 */
[----:B------:R3:W-:Y:S04]  /*49a0*/  STL [R1], R227 ;  /* 0x000000e301007387 */ /* 0x0007e80000100800 */
[----:B---3--:R-:W3:Y:S02]  /*49b0*/  LDL.LU R227, [R1+0xf8] ;  /* 0x0000f80001e37983 */ /* 0x008ee40000300800 */
[----:B---3--:R-:W-:-:S05]  /*49c0*/  FADD R227, R123, R227 ;  /* 0x000000e37be37221 */ /* 0x008fca0000000000 */
[----:B------:R3:W-:Y:S04]  /*49d0*/  STL [R1+0x4], R227 ;  /* 0x000004e301007387 */ /* 0x0007e80000100800 */
        /* <DEDUP_REMOVED lines=83> */
[----:B------:R3:W-:Y:S02]  /*4f10*/  STL [R1+0x74], R227 ;  /* 0x000074e301007387 */ /* 0x0007e40000100800 */
.L_x_29:
[----:B------:R-:W-:Y:S02]  /*4f20*/  WARPGROUP.DEPBAR.LE gsb0, 0x0 ;  /* 0x00008000000079c5 */ /* 0x000fe40000010000 */
[----:B------:R-:W4:Y:S02]  /*4f30*/  LDC R24, c[0x0][0x28c] ;  /* 0x0000a300ff187b82 */ /* 0x000f240000000800 */
[----:B----4-:R-:W-:-:S13]  /*4f40*/  ISETP.GE.AND P0, PT, R24, 0x1, PT ;  /* 0x000000011800780c */ /* 0x010fda0003f06270 */
[----:B------:R-:W-:Y:S05]  /*4f50*/  @!P0 BRA `(.L_x_30) ;  /* 0x0000000000488947 */ /* 0x000fea0003800000 */
[----:B------:R-:W-:-:S06]  /*4f60*/  UISETP.NE.AND UP0, UPT, UR21, 0x3, UPT ;  /* 0x000000031500788c */ /* 0x000fcc000bf05270 */
[----:B------:R-:W-:-:S13]  /*4f70*/  PLOP3.LUT P0, PT, PT, PT, UP0, 0x80, 0x0 ;  /* 0x000000000000781c */ /* 0x000fda0003f0f008 */
[----:B------:R-:W-:Y:S05]  /*4f80*/  @!P0 BRA `(.L_x_31) ;  /* 0x0000000000048947 */ /* 0x000fea0003800000 */
[----:B------:R-:W-:Y:S01]  /*4f90*/  BPT.TRAP 0x1 ;  /* 0x000000040000795c */ /* 0x000fe20000300000 */
.L_x_31:
[----:B------:R-:W-:-:S04]  /*4fa0*/  UISETP.LT.AND UP0, UPT, UR12, 0x1, UPT ;  /* 0x000000010c00788c */ /* 0x000fc8000bf01270 */
[----:B------:R-:W-:Y:S02]  /*4fb0*/  USEL UR8, UR12, 0x1, UP0 ;  /* 0x000000010c087887 */ /* 0x000fe40008000000 */
[----:B------:R-:W-:Y:S02]  /*4fc0*/  UISETP.GT.U32.AND UP0, UPT, UR13, 0x1, UPT ;  /* 0x000000010d00788c */ /* 0x000fe4000bf04070 */
[----:B------:R-:W-:-:S04]  /*4fd0*/  UIADD3 UR8, UR5, UR12, -UR8 ;  /* 0x0000000c05087290 */ /* 0x000fc8000fffe808 */
[----:B------:R-:W-:Y:S01]  /*4fe0*/  UIMAD.WIDE.U32 UR6, UR8, 0x38e38e39, URZ ;  /* 0x38e38e39080678a5 */ /* 0x000fe2000f8e003f */
[----:B------:R-:W-:-:S03]  /*4ff0*/  PLOP3.LUT P0, PT, PT, PT, UP0, 0x80, 0x0 ;  /* 0x000000000000781c */ /* 0x000fc60003f0f008 */
[----:B------:R-:W-:-:S04]  /*5000*/  USHF.R.U32.HI UR6, URZ, 0x1, UR7 ;  /* 0x000000013f067899 */ /* 0x000fc80008011607 */
[----:B------:R-:W-:-:S04]  /*5010*/  UIMAD UR8, UR6, -0x9, UR8 ;  /* 0xfffffff7060878a4 */ /* 0x000fc8000f8e0208 */
[----:B------:R-:W-:-:S04]  /*5020*/  ULEA UR8, UR8, UR14, 0x3 ;  /* 0x0000000e08087291 */ /* 0x000fc8000f8e183f */
[----:B------:R-:W-:-:S04]  /*5030*/  UIADD3 UR8, UR8, 0x48, URZ ;  /* 0x0000004808087890 */ /* 0x000fc8000fffe03f */
[----:B------:R-:W-:-:S09]  /*5040*/  UPRMT UR8, URZ, 0x654, UR8 ;  /* 0x000006543f087896 */ /* 0x000fd20008000008 */
[----:B------:R-:W-:Y:S01]  /*5050*/  SYNCS.ARRIVE.TRANS64.RED.A1T0 RZ, [UR8], RZ ;  /* 0x000000ffffff79a7 */ /* 0x000fe20008100408 */
[----:B------:R-:W-:Y:S05]  /*5060*/  @P0 BRA `(.L_x_30) ;  /* 0x0000000000040947 */ /* 0x000fea0003800000 */
[----:B------:R-:W-:Y:S01]  /*5070*/  BPT.TRAP 0x1 ;  /* 0x000000040000795c */ /* 0x000fe20000300000 */
.L_x_30:
[----:B------:R4:W-:Y:S01]  /*5080*/  STL [R1+0x8c], R2 ;  /* 0x00008c0201007387 */ /* 0x0009e20000100800 */
[----:B------:R-:W0:Y:S01]  /*5090*/  LDC R28, c[0x0][0x288] ;  /* 0x0000a200ff1c7b82 */ /* 0x000e220000000800 */
[----:B------:R-:W-:Y:S02]  /*50a0*/  UIADD3 UR9, UR12, UR5, URZ ;  /* 0x000000050c097290 */ /* 0x000fe4000fffe03f */
[----:B------:R1:W-:Y:S01]  /*50b0*/  STL [R1+0x88], R0 ;  /* 0x0000880001007387 */ /* 0x0003e20000100800 */
[----:B------:R-:W-:Y:S01]  /*50c0*/  USHF.R.S32.HI UR10, URZ, 0x1f, UR22 ;  /* 0x0000001f3f0a7899 */ /* 0x000fe20008011416 */
[----:B------:R-:W-:Y:S01]  /*50d0*/  ULDC.64 UR14, c[0x0][0x5d0] ;  /* 0x00017400000e7ab9 */ /* 0x000fe20000000a00 */
[----:B------:R-:W-:Y:S01]  /*50e0*/  ULDC UR11, c[0x0][0x284] ;  /* 0x0000a100000b7ab9 */ /* 0x000fe20000000800 */
[----:B----4-:R-:W4:Y:S01]  /*50f0*/  S2R R2, SR_TID.X ;  /* 0x0000000000027919 */ /* 0x010f220000002100 */
[----:B-1----:R-:W2:Y:S04]  /*5100*/  LDL.LU R0, [R1+0x80] ;  /* 0x0000800001007983 */ /* 0x002ea80000300800 */
[----:B---3--:R-:W3:Y:S01]  /*5110*/  LDL.LU R227, [R1+0x84] ;  /* 0x0000840001e37983 */ /* 0x008ee20000300800 */
[----:B------:R-:W-:-:S02]  /*5120*/  UISETP.GT.U32.AND UP0, UPT, UR9, 0x8, UPT ;  /* 0x000000080900788c */ /* 0x000fc4000bf04070 */
[----:B------:R-:W-:Y:S01]  /*5130*/  UISETP.GE.U32.AND UP1, UPT, UR12, 0x9, UPT ;  /* 0x000000090c00788c */ /* 0x000fe2000bf26070 */
[--C-:B----4-:R-:W-:Y:S02]  /*5140*/  SHF.R.U32.HI R24, RZ, 0x2, R2.reuse ;  /* 0x00000002ff187819 */ /* 0x110fe40000011602 */
[----:B------:R-:W-:Y:S02]  /*5150*/  LOP3.LUT R26, R2, 0x60, RZ, 0xc0, !PT ;  /* 0x00000060021a7812 */ /* 0x000fe400078ec0ff */
[----:B------:R-:W-:Y:S02]  /*5160*/  SHF.R.U32.HI R27, RZ, 0x7, R2 ;  /* 0x00000007ff1b7819 */ /* 0x000fe40000011602 */
[----:B------:R-:W-:Y:S02]  /*5170*/  LOP3.LUT R25, R24, 0x7, RZ, 0xc0, !PT ;  /* 0x0000000718197812 */ /* 0x000fe400078ec0ff */
[----:B------:R-:W-:Y:S02]  /*5180*/  SHF.R.U32.HI R26, RZ, 0x1, R26 ;  /* 0x00000001ff1a7819 */ /* 0x000fe4000001161a */
[----:B------:R-:W-:-:S02]  /*5190*/  LOP3.LUT R24, R27, 0x1, RZ, 0xc0, !PT ;  /* 0x000000011b187812 */ /* 0x000fc400078ec0ff */
[----:B------:R-:W-:-:S03]  /*51a0*/  IADD3 R29, RZ, -R26, -R25 ;  /* 0x8000001aff1d7210 */ /* 0x000fc60007ffe819 */
[C---:B------:R-:W-:Y:S02]  /*51b0*/  IMAD.SHL.U32 R30, R24.reuse, 0x40, RZ ;  /* 0x00000040181e7824 */ /* 0x040fe400078e00ff */
[----:B------:R-:W-:Y:S02]  /*51c0*/  IMAD R29, R24, -0x40, R29 ;  /* 0xffffffc0181d7824 */ /* 0x000fe400078e021d */
[----:B------:R-:W-:Y:S01]  /*51d0*/  IMAD.SHL.U32 R24, R2, 0x2, RZ ;  /* 0x0000000202187824 */ /* 0x000fe200078e00ff */
[----:B------:R-:W-:-:S04]  /*51e0*/  LOP3.LUT R27, R30, 0x40, R25, 0xe2, !PT ;  /* 0x000000401e1b7812 */ /* 0x000fc800078ee219 */
[----:B------:R-:W-:Y:S02]  /*51f0*/  LOP3.LUT R30, R24, 0x6, RZ, 0xc0, !PT ;  /* 0x00000006181e7812 */ /* 0x000fe400078ec0ff */
[----:B------:R-:W-:Y:S02]  /*5200*/  LOP3.LUT R24, R2, 0x3, RZ, 0xc0, !PT ;  /* 0x0000000302187812 */ /* 0x000fe400078ec0ff */
[----:B------:R1:W5:Y:S01]  /*5210*/  LDL.LU R2, [R1+0x8c] ;  /* 0x00008c0001027983 */ /* 0x0003620000300800 */
[----:B------:R-:W-:Y:S01]  /*5220*/  UIMAD.WIDE.U32 UR6, UR9, 0x38e38e39, URZ ;  /* 0x38e38e39090678a5 */ /* 0x000fe2000f8e003f */
[----:B--2---:R-:W-:Y:S01]  /*5230*/  PRMT R30, R30, 0x6540, R0 ;  /* 0x000065401e1e7816 */ /* 0x004fe20000000000 */
[----:B------:R-:W-:Y:S02]  /*5240*/  IMAD.SHL.U32 R35, R0, 0x100, RZ ;  /* 0x0000010000237824 */ /* 0x000fe400078e00ff */
[----:B------:R1:W5:Y:S01]  /*5250*/  LDL.LU R0, [R1+0x88] ;  /* 0x0000880001007983 */ /* 0x0003620000300800 */
[----:B0-----:R-:W-:Y:S01]  /*5260*/  IMAD R34, R24, -0x2, R28 ;  /* 0xfffffffe18227824 */ /* 0x001fe200078e021c */
[----:B------:R-:W-:Y:S01]  /*5270*/  UIMAD UR5, UR10, UR14, URZ ;  /* 0x0000000e0a0572a4 */ /* 0x000fe2000f8e023f */
[----:B------:R-:W-:Y:S01]  /*5280*/  ISETP.GE.AND P0, PT, R35, R28, PT ;  /* 0x0000001c2300720c */ /* 0x000fe20003f06270 */
[C---:B---3--:R-:W-:Y:S01]  /*5290*/  IMAD.SHL.U32 R28, R227.reuse, 0x80, RZ ;  /* 0x00000080e31c7824 */ /* 0x048fe200078e00ff */
[----:B------:R-:W-:Y:S01]  /*52a0*/  UISETP.LT.U32.AND UP0, UPT, UR12, 0x9, UP0 ;  /* 0x000000090c00788c */ /* 0x000fe20008701070 */
[--C-:B------:R-:W-:Y:S01]  /*52b0*/  SHF.R.S32.HI R31, RZ, 0x1f, R30.reuse ;  /* 0x0000001fff1f7819 */ /* 0x100fe2000001141e */
[----:B------:R-:W-:Y:S01]  /*52c0*/  UIMAD UR8, UR22, UR15, UR5 ;  /* 0x0000000f160872a4 */ /* 0x000fe2000f8e0205 */
[----:B------:R-:W-:Y:S01]  /*52d0*/  IMAD.U32 R25, RZ, RZ, UR14 ;  /* 0x0000000eff197e24 */ /* 0x000fe2000f8e00ff */
[C---:B------:R-:W-:Y:S01]  /*52e0*/  ISETP.GE.OR P0, PT, R28.reuse, UR11, P0 ;  /* 0x0000000b1c007c0c */ /* 0x040fe20008706670 */
[----:B------:R-:W-:Y:S01]  /*52f0*/  USEL UR5, URZ, 0x1, !UP0 ;  /* 0x000000013f057887 */ /* 0x000fe2000c000000 */
[----:B------:R-:W-:Y:S01]  /*5300*/  IMAD.WIDE R32, R227, 0x80, RZ ;  /* 0x00000080e3207825 */ /* 0x000fe200078e02ff */
[----:B------:R-:W-:Y:S01]  /*5310*/  USHF.R.U32.HI UR6, URZ, 0x1, UR7 ;  /* 0x000000013f067899 */ /* 0x000fe20008011607 */
[----:B------:R-:W-:Y:S01]  /*5320*/  IADD3 R38, -R28, UR11, R29 ;  /* 0x0000000b1c267c10 */ /* 0x000fe2000fffe11d */
[----:B------:R-:W-:Y:S01]  /*5330*/  ULOP3.LUT UR4, UR4, UR5, URZ, 0x3c, !UPT ;  /* 0x0000000504047292 */ /* 0x000fe2000f8e3c3f */
[----:B------:R-:W-:Y:S01]  /*5340*/  IMAD.WIDE.U32 R24, R25, UR22, R30 ;  /* 0x0000001619187c25 */ /* 0x000fe2000f8e001e */
[----:B------:R-:W-:Y:S01]  /*5350*/  UIMAD UR5, UR6, -0x9, UR9 ;  /* 0xfffffff7060578a4 */ /* 0x000fe2000f8e0209 */
[----:B------:R-:W-:Y:S01]  /*5360*/  LOP3.LUT R39, R32, R27, R26, 0xfe, !PT ;  /* 0x0000001b20277212 */ /* 0x000fe200078efe1a */
[----:B------:R-:W-:Y:S01]  /*5370*/  @UP1 ULOP3.LUT UR4, UR4, 0x1, UR6, 0x78, !UPT ;  /* 0x0000000104041892 */ /* 0x000fe2000f8e7806 */
[----:B------:R-:W-:-:S02]  /*5380*/  VIADD R25, R25, UR8 ;  /* 0x0000000819197c36 */ /* 0x000fc40008000000 */
[----:B------:R-:W-:Y:S02]  /*5390*/  IMAD.IADD R35, R34, 0x1, -R35 ;  /* 0x0000000122237824 */ /* 0x000fe400078e0a23 */
[----:B------:R-:W-:Y:S01]  /*53a0*/  IMAD.MOV.U32 R34, RZ, RZ, -0x1 ;  /* 0xffffffffff227424 */ /* 0x000fe200078e00ff */
[----:B-1----:R-:W-:Y:S06]  /*53b0*/  @P0 BRA `(.L_x_32) ;  /* 0x0000008c00980947 */ /* 0x002fec0003800000 */
[----:B------:R-:W0:Y:S01]  /*53c0*/  LDC.64 R28, c[0x0][0x5c8] ;  /* 0x00017200ff1c7b82 */ /* 0x000e220000000a00 */
[----:B------:R-:W-:Y:S01]  /*53d0*/  ULDC.64 UR6, c[0x0][0x5c0] ;  /* 0x0001700000067ab9 */ /* 0x000fe20000000a00 */
[----:B------:R-:W-:Y:S01]  /*53e0*/  BSSY B0, `(.L_x_32) ;  /* 0x00008e3000007945 */ /* 0x000fe20003800000 */
[-C--:B0-----:R-:W-:Y:S02]  /*53f0*/  IMAD R26, R33, R28.reuse, RZ ;  /* 0x0000001c211a7224 */ /* 0x081fe400078e02ff */
[----:B------:R-:W-:-:S04]  /*5400*/  IMAD.WIDE.U32 R24, R39, R28, R24 ;  /* 0x0000001c27187225 */ /* 0x000fc800078e0018 */
[----:B------:R-:W-:Y:S01]  /*5410*/  IMAD R27, R39, R29, R26 ;  /* 0x0000001d271b7224 */ /* 0x000fe200078e021a */
[----:B------:R-:W-:Y:S02]  /*5420*/  LEA R26, P0, R28, R24, 0x3 ;  /* 0x000000181c1a7211 */ /* 0x000fe400078018ff */
[----:B------:R-:W-:Y:S01]  /*5430*/  IADD3 R24, P1, R24, UR6, RZ ;  /* 0x0000000618187c10 */ /* 0x000fe2000ff3e0ff */
[----:B------:R-:W-:Y:S01]  /*5440*/  IMAD.IADD R27, R25, 0x1, R27 ;  /* 0x00000001191b7824 */ /* 0x000fe200078e021b */
[----:B------:R-:W-:-:S04]  /*5450*/  IADD3 R26, P3, R26, UR6, RZ ;  /* 0x000000061a1a7c10 */ /* 0x000fc8000ff7e0ff */
[----:B------:R-:W-:Y:S02]  /*5460*/  LEA.HI.X R28, R28, R27, R29, 0x3, P0 ;  /* 0x0000001b1c1c7211 */ /* 0x000fe400000f1c1d */
[----:B------:R-:W-:Y:S02]  /*5470*/  FSETP.NEU.AND P0, PT, RZ, UR19, PT ;  /* 0x00000013ff007c0b */ /* 0x000fe4000bf0d000 */
[----:B------:R-:W-:Y:S02]  /*5480*/  IADD3.X R25, R27, UR7, RZ, P1, !PT ;  /* 0x000000071b197c10 */ /* 0x000fe40008ffe4ff */
[----:B------:R-:W-:-:S09]  /*5490*/  IADD3.X R27, R28, UR7, RZ, P3, !PT ;  /* 0x000000071c1b7c10 */ /* 0x000fd20009ffe4ff */
[----:B------:R-:W-:Y:S05]  /*54a0*/  @!P0 BRA `(.L_x_33) ;  /* 0x0000006800d88947 */ /* 0x000fea0003800000 */
[----:B------:R-:W-:Y:S01]  /*54b0*/  ULDC.64 UR8, c[0x0][0x5b8] ;  /* 0x00016e0000087ab9 */ /* 0x000fe20000000a00 */
[----:B------:R-:W-:Y:S01]  /*54c0*/  ISETP.GE.AND P0, PT, R38, 0x1, PT ;  /* 0x000000012600780c */ /* 0x000fe20003f06270 */
[----:B------:R-:W-:Y:S02]  /*54d0*/  UIMAD UR6, UR10, UR8, URZ ;  /* 0x000000080a0672a4 */ /* 0x000fe4000f8e023f */
[----:B------:R-:W-:Y:S01]  /*54e0*/  IMAD.U32 R29, RZ, RZ, UR8 ;  /* 0x00000008ff1d7e24 */ /* 0x000fe2000f8e00ff */
[----:B------:R-:W-:Y:S01]  /*54f0*/  BSSY B1, `(.L_x_34) ;  /* 0x000000f000017945 */ /* 0x000fe20003800000 */
[----:B------:R-:W-:Y:S01]  /*5500*/  ISETP.LT.OR P4, PT, R35, 0x1, !P0 ;  /* 0x000000012300780c */ /* 0x000fe20004781670 */
[----:B------:R-:W-:Y:S02]  /*5510*/  UIMAD UR6, UR22, UR9, UR6 ;  /* 0x00000009160672a4 */ /* 0x000fe4000f8e0206 */
[----:B------:R-:W-:Y:S01]  /*5520*/  IMAD.WIDE.U32 R30, R29, UR22, R30 ;  /* 0x000000161d1e7c25 */ /* 0x000fe2000f8e001e */
[----:B------:R-:W-:-:S03]  /*5530*/  ULDC.64 UR8, c[0x0][0x5a8] ;  /* 0x00016a0000087ab9 */ /* 0x000fc60000000a00 */
[----:B------:R-:W-:Y:S01]  /*5540*/  VIADD R31, R31, UR6 ;  /* 0x000000061f1f7c36 */ /* 0x000fe20008000000 */
[----:B------:R-:W-:Y:S02]  /*5550*/  ULDC.64 UR6, c[0x0][0x5b0] ;  /* 0x00016c0000067ab9 */ /* 0x000fe40000000a00 */
[----:B------:R-:W-:Y:S02]  /*5560*/  IMAD R36, R33, UR6, RZ ;  /* 0x0000000621247c24 */ /* 0x000fe4000f8e02ff */
[----:B------:R-:W-:-:S04]  /*5570*/  IMAD.WIDE.U32 R28, R39, UR6, R30 ;  /* 0x00000006271c7c25 */ /* 0x000fc8000f8e001e */
[--C-:B------:R-:W-:Y:S01]  /*5580*/  IMAD R37, R39, UR7, R36.reuse ;  /* 0x0000000727257c24 */ /* 0x100fe2000f8e0224 */
[----:B------:R-:W-:Y:S02]  /*5590*/  IADD3 R28, P1, R28, UR8, RZ ;  /* 0x000000081c1c7c10 */ /* 0x000fe4000ff3e0ff */
[----:B------:R-:W-:Y:S02]  /*55a0*/  PRMT R36, RZ, 0x7610, R36 ;  /* 0x00007610ff247816 */ /* 0x000fe40000000024 */
[----:B------:R-:W-:Y:S01]  /*55b0*/  IADD3.X R29, R29, UR9, R37, P1, !PT ;  /* 0x000000091d1d7c10 */ /* 0x000fe20008ffe425 */
[----:B------:R-:W-:Y:S08]  /*55c0*/  @P4 BRA `(.L_x_35) ;  /* 0x0000000000044947 */ /* 0x000ff00003800000 */
[----:B------:R0:W5:Y:S02]  /*55d0*/  LDG.E.U8 R36, desc[UR16][R28.64] ;  /* 0x000000101c247981 */ /* 0x000164000c1e1100 */
.L_x_35:
[----:B------:R-:W-:Y:S05]  /*55e0*/  BSYNC B1 ;  /* 0x0000000000017941 */ /* 0x000fea0003800000 */
.L_x_34:
[----:B-----5:R-:W-:Y:S01]  /*55f0*/  LOP3.LUT R36, R36, 0xff, RZ, 0xc0, !PT ;  /* 0x000000ff24247812 */ /* 0x020fe200078ec0ff */
[----:B------:R-:W-:Y:S01]  /*5600*/  BSSY B1, `(.L_x_36) ;  /* 0x000000b000017945 */ /* 0x000fe20003800000 */
[----:B------:R-:W-:Y:S02]  /*5610*/  ISETP.LT.OR P3, PT, R35, 0x2, !P0 ;  /* 0x000000022300780c */ /* 0x000fe40004761670 */
[----:B------:R-:W-:-:S05]  /*5620*/  F2FP.F16.E5M2.UNPACK_B R36, R36 ;  /* 0x00000024ff24723e */ /* 0x000fca00020004ff */
[----:B------:R-:W-:-:S05]  /*5630*/  HADD2.F32 R36, -RZ, R36.H0_H0 ;  /* 0x20000024ff247230 */ /* 0x000fca0000004100 */
[----:B------:R-:W-:Y:S01]  /*5640*/  FMUL R37, R36, UR19 ;  /* 0x0000001324257c20 */ /* 0x000fe20008400000 */
[----:B------:R-:W-:-:S03]  /*5650*/  PRMT R36, RZ, 0x7610, R36 ;  /* 0x00007610ff247816 */ /* 0x000fc60000000024 */
[----:B------:R-:W-:-:S05]  /*5660*/  FFMA R37, R226, UR20, R37 ;  /* 0x00000014e2257c23 */ /* 0x000fca0008000025 */
[----:B------:R-:W-:-:S05]  /*5670*/  F2FP.SATFINITE.E5M2.F32.PACK_AB_MERGE_C R37, RZ, R37, RZ ;  /* 0x00000025ff25723e */ /* 0x000fca00048060ff */
[----:B------:R1:W-:Y:S01]  /*5680*/  @!P4 STG.E.U8 desc[UR16][R24.64], R37 ;  /* 0x000000251800c986 */ /* 0x0003e2000c101110 */
[----:B------:R-:W-:Y:S05]  /*5690*/  @P3 BRA `(.L_x_37) ;  /* 0x0000000000043947 */ /* 0x000fea0003800000 */
[----:B------:R2:W5:Y:S02]  /*56a0*/  LDG.E.U8 R36, desc[UR16][R28.64+0x1] ;  /* 0x000001101c247981 */ /* 0x000564000c1e1100 */
.L_x_37:
[----:B------:R-:W-:Y:S05]  /*56b0*/  BSYNC B1 ;  /* 0x0000000000017941 */ /* 0x000fea0003800000 */
.L_x_36:
[----:B-----5:R-:W-:Y:S01]  /*56c0*/  LOP3.LUT R36, R36, 0xff, RZ, 0xc0, !PT ;  /* 0x000000ff24247812 */ /* 0x020fe200078ec0ff */
[----:B------:R-:W-:Y:S01]  /*56d0*/  BSSY B1, `(.L_x_38) ;  /* 0x0000013000017945 */ /* 0x000fe20003800000 */
[----:B-1----:R-:W-:Y:S02]  /*56e0*/  IADD3 R37, P1, R39, 0x8, RZ ;  /* 0x0000000827257810 */ /* 0x002fe40007f3e0ff */
[----:B------:R-:W-:-:S03]  /*56f0*/  F2FP.F16.E5M2.UNPACK_B R36, R36 ;  /* 0x00000024ff24723e */ /* 0x000fc600020004ff */
[----:B------:R-:W-:Y:S01]  /*5700*/  IMAD.X R32, RZ, RZ, R33, P1 ;  /* 0x000000ffff207224 */ /* 0x000fe200008e0621 */
[----:B------:R-:W-:Y:S01]  /*5710*/  ISETP.GE.AND P1, PT, R38, 0x9, PT ;  /* 0x000000092600780c */ /* 0x000fe20003f26270 */
[----:B------:R-:W-:Y:S02]  /*5720*/  HADD2.F32 R36, -RZ, R36.H0_H0 ;  /* 0x20000024ff247230 */ /* 0x000fe40000004100 */
[----:B------:R-:W-:Y:S01]  /*5730*/  IMAD R32, R32, UR6, RZ ;  /* 0x0000000620207c24 */ /* 0x000fe2000f8e02ff */
[----:B------:R-:W-:Y:S01]  /*5740*/  ISETP.LT.OR P5, PT, R35, 0x1, !P1 ;  /* 0x000000012300780c */ /* 0x000fe20004fa1670 */
[----:B------:R-:W-:-:S04]  /*5750*/  IMAD.WIDE.U32 R30, R37, UR6, R30 ;  /* 0x00000006251e7c25 */ /* 0x000fc8000f8e001e */
[----:B------:R-:W-:Y:S01]  /*5760*/  FMUL R36, R36, UR19 ;  /* 0x0000001324247c20 */ /* 0x000fe20008400000 */
[----:B------:R-:W-:-:S03]  /*5770*/  IMAD R37, R37, UR7, R32 ;  /* 0x0000000725257c24 */ /* 0x000fc6000f8e0220 */
[----:B------:R-:W-:Y:S01]  /*5780*/  FFMA R36, R225, UR20, R36 ;  /* 0x00000014e1247c23 */ /* 0x000fe20008000024 */
[----:B------:R-:W-:Y:S02]  /*5790*/  IADD3 R30, P4, R30, UR8, RZ ;  /* 0x000000081e1e7c10 */ /* 0x000fe4000ff9e0ff */
[----:B------:R-:W-:Y:S02]  /*57a0*/  PRMT R32, RZ, 0x7610, R32 ;  /* 0x00007610ff207816 */ /* 0x000fe40000000020 */
[----:B------:R-:W-:Y:S02]  /*57b0*/  F2FP.SATFINITE.E5M2.F32.PACK_AB_MERGE_C R33, RZ, R36, RZ ;  /* 0x00000024ff21723e */ /* 0x000fe400048060ff */
[----:B------:R-:W-:-:S03]  /*57c0*/  IADD3.X R31, R31, UR9, R37, P4, !PT ;  /* 0x000000091f1f7c10 */ /* 0x000fc6000a7fe425 */
[----:B------:R1:W-:Y:S01]  /*57d0*/  @!P3 STG.E.U8 desc[UR16][R24.64+0x1], R33 ;  /* 0x000001211800b986 */ /* 0x0003e2000c101110 */
[----:B------:R-:W-:Y:S05]  /*57e0*/  @P5 BRA `(.L_x_39) ;  /* 0x0000000000045947 */ /* 0x000fea0003800000 */
[----:B------:R3:W5:Y:S02]  /*57f0*/  LDG.E.U8 R32, desc[UR16][R30.64] ;  /* 0x000000101e207981 */ /* 0x000764000c1e1100 */
.L_x_39:
[----:B------:R-:W-:Y:S05]  /*5800*/  BSYNC B1 ;  /* 0x0000000000017941 */ /* 0x000fea0003800000 */
.L_x_38:
[----:B-----5:R-:W-:Y:S01]  /*5810*/  LOP3.LUT R32, R32, 0xff, RZ, 0xc0, !PT ;  /* 0x000000ff20207812 */ /* 0x020fe200078ec0ff */
[----:B------:R-:W-:Y:S01]  /*5820*/  BSSY B1, `(.L_x_40) ;  /* 0x000000b000017945 */ /* 0x000fe20003800000 */
[----:B------:R-:W-:Y:S02]  /*5830*/  ISETP.LT.OR P3, PT, R35, 0x2, !P1 ;  /* 0x000000022300780c */ /* 0x000fe40004f61670 */
[----:B------:R-:W-:-:S05]  /*5840*/  F2FP.F16.E5M2.UNPACK_B R32, R32 ;  /* 0x00000020ff20723e */ /* 0x000fca00020004ff */
[----:B------:R-:W-:-:S05]  /*5850*/  HADD2.F32 R32, -RZ, R32.H0_H0 ;  /* 0x20000020ff207230 */ /* 0x000fca0000004100 */
[----:B-1----:R-:W-:Y:S01]  /*5860*/  FMUL R33, R32, UR19 ;  /* 0x0000001320217c20 */ /* 0x002fe20008400000 */
[----:B------:R-:W-:-:S03]  /*5870*/  PRMT R32, RZ, 0x7610, R32 ;  /* 0x00007610ff207816 */ /* 0x000fc60000000020 */
[----:B------:R-:W-:-:S05]  /*5880*/  FFMA R33, R224, UR20, R33 ;  /* 0x00000014e0217c23 */ /* 0x000fca0008000021 */
[----:B------:R-:W-:-:S05]  /*5890*/  F2FP.SATFINITE.E5M2.F32.PACK_AB_MERGE_C R33, RZ, R33, RZ ;  /* 0x00000021ff21723e */ /* 0x000fca00048060ff */
[----:B------:R1:W-:Y:S01]  /*58a0*/  @!P5 STG.E.U8 desc[UR16][R26.64], R33 ;  /* 0x000000211a00d986 */ /* 0x0003e2000c101110 */
[----:B------:R-:W-:Y:S05]  /*58b0*/  @P3 BRA `(.L_x_41) ;  /* 0x0000000000043947 */ /* 0x000fea0003800000 */
[----:B------:R4:W5:Y:S02]  /*58c0*/  LDG.E.U8 R32, desc[UR16][R30.64+0x1] ;  /* 0x000001101e207981 */ /* 0x000964000c1e1100 */
.L_x_41:
[----:B------:R-:W-:Y:S05]  /*58d0*/  BSYNC B1 ;  /* 0x0000000000017941 */ /* 0x000fea0003800000 */
.L_x_40:
[----:B-----5:R-:W-:Y:S01]  /*58e0*/  LOP3.LUT R32, R32, 0xff, RZ, 0xc0, !PT ;  /* 0x000000ff20207812 */ /* 0x020fe200078ec0ff */
[----:B------:R-:W-:Y:S01]  /*58f0*/  BSSY B1, `(.L_x_42) ;  /* 0x000000b000017945 */ /* 0x000fe20003800000 */
[----:B------:R-:W-:Y:S02]  /*5900*/  ISETP.LT.OR P4, PT, R35, 0x9, !P0 ;  /* 0x000000092300780c */ /* 0x000fe40004781670 */
[----:B------:R-:W-:-:S05]  /*5910*/  F2FP.F16.E5M2.UNPACK_B R32, R32 ;  /* 0x00000020ff20723e */ /* 0x000fca00020004ff */
[----:B------:R-:W-:-:S05]  /*5920*/  HADD2.F32 R32, -RZ, R32.H0_H0 ;  /* 0x20000020ff207230 */ /* 0x000fca0000004100 */
[----:B------:R-:W-:-:S04]  /*5930*/  FMUL R32, R32, UR19 ;  /* 0x0000001320207c20 */ /* 0x000fc80008400000 */
[----:B------:R-:W-:-:S05]  /*5940*/  FFMA R32, R223, UR20, R32 ;  /* 0x00000014df207c23 */ /* 0x000fca0008000020 */
[----:B-1----:R-:W-:Y:S02]  /*5950*/  F2FP.SATFINITE.E5M2.F32.PACK_AB_MERGE_C R33, RZ, R32, RZ ;  /* 0x00000020ff21723e */ /* 0x002fe400048060ff */
[----:B------:R-:W-:-:S03]  /*5960*/  PRMT R32, RZ, 0x7610, R32 ;  /* 0x00007610ff207816 */ /* 0x000fc60000000020 */
[----:B------:R1:W-:Y:S01]  /*5970*/  @!P3 STG.E.U8 desc[UR16][R26.64+0x1], R33 ;  /* 0x000001211a00b986 */ /* 0x0003e2000c101110 */
[----:B------:R-:W-:Y:S05]  /*5980*/  @P4 BRA `(.L_x_43) ;  /* 0x0000000000044947 */ /* 0x000fea0003800000 */
[----:B------:R0:W5:Y:S02]  /*5990*/  LDG.E.U8 R32, desc[UR16][R28.64+0x8] ;  /* 0x000008101c207981 */ /* 0x000164000c1e1100 */
.L_x_43:
[----:B------:R-:W-:Y:S05]  /*59a0*/  BSYNC B1 ;  /* 0x0000000000017941 */ /* 0x000fea0003800000 */
.L_x_42:
        /* <DEDUP_REMOVED lines=12> */
.L_x_45:
[----:B------:R-:W-:Y:S05]  /*5a70*/  BSYNC B1 ;  /* 0x0000000000017941 */ /* 0x000fea0003800000 */
.L_x_44:
        /* <DEDUP_REMOVED lines=12> */
.L_x_47:
[----:B------:R-:W-:Y:S05]  /*5b40*/  BSYNC B1 ;  /* 0x0000000000017941 */ /* 0x000fea0003800000 */
.L_x_46:
        /* <DEDUP_REMOVED lines=12> */
.L_x_49:
[----:B------:R-:W-:Y:S05]  /*5c10*/  BSYNC B1 ;  /* 0x0000000000017941 */ /* 0x000fea0003800000 */
.L_x_48:
        /* <DEDUP_REMOVED lines=12> */
.L_x_51:
[----:B------:R-:W-:Y:S05]  /*5ce0*/  BSYNC B1 ;  /* 0x0000000000017941 */ /* 0x000fea0003800000 */
.L_x_50:
        /* <DEDUP_REMOVED lines=12> */
.L_x_53:
[----:B------:R-:W-:Y:S05]  /*5db0*/  BSYNC B1 ;  /* 0x0000000000017941 */ /* 0x000fea0003800000 */
.L_x_52:
        /* <DEDUP_REMOVED lines=12> */
.L_x_55:
[----:B------:R-:W-:Y:S05]  /*5e80*/  BSYNC B1 ;  /* 0x0000000000017941 */ /* 0x000fea0003800000 */
.L_x_54:
        /* <DEDUP_REMOVED lines=12> */
.L_x_57:
[----:B------:R-:W-:Y:S05]  /*5f50*/  BSYNC B1 ;  /* 0x0000000000017941 */ /* 0x000fea0003800000 */
.L_x_56:
        /* <DEDUP_REMOVED lines=12> */
.L_x_59:
[----:B------:R-:W-:Y:S05]  /*6020*/  BSYNC B1 ;  /* 0x0000000000017941 */ /* 0x000fea0003800000 */
.L_x_58:
        /* <DEDUP_REMOVED lines=12> */
.L_x_61:
[----:B------:R-:W-:Y:S05]  /*60f0*/  BSYNC B1 ;  /* 0x0000000000017941 */ /* 0x000fea0003800000 */
.L_x_60:
        /* <DEDUP_REMOVED lines=12> */
.L_x_63:
[----:B------:R-:W-:Y:S05]  /*61c0*/  BSYNC B1 ;  /* 0x0000000000017941 */ /* 0x000fea0003800000 */
.L_x_62:
        /* <DEDUP_REMOVED lines=12> */
.L_x_65:
[----:B------:R-:W-:Y:S05]  /*6290*/  BSYNC B1 ;  /* 0x0000000000017941 */ /* 0x000fea0003800000 */
.L_x_64:
        /* <DEDUP_REMOVED lines=12> */
.L_x_67:
[----:B------:R-:W-:Y:S05]  /*6360*/  BSYNC B1 ;  /* 0x0000000000017941 */ /* 0x000fea0003800000 */
.L_x_66:
        /* <DEDUP_REMOVED lines=12> */
.L_x_69:
[----:B------:R-:W-:Y:S05]  /*6430*/  BSYNC B1 ;  /* 0x0000000000017941 */ /* 0x000fea0003800000 */
.L_x_68:
        /* <DEDUP_REMOVED lines=12> */
.L_x_71:
[----:B------:R-:W-:Y:S05]  /*6500*/  BSYNC B1 ;  /* 0x0000000000017941 */ /* 0x000fea0003800000 */
.L_x_70:
        /* <DEDUP_REMOVED lines=12> */
.L_x_73:
[----:B------:R-:W-:Y:S05]  /*65d0*/  BSYNC B1 ;  /* 0x0000000000017941 */ /* 0x000fea0003800000 */
.L_x_72:
        /* <DEDUP_REMOVED lines=12> */
.L_x_75:
[----:B------:R-:W-:Y:S05]  /*66a0*/  BSYNC B1 ;  /* 0x0000000000017941 */ /* 0x000fea0003800000 */
.L_x_74:
        /* <DEDUP_REMOVED lines=12> */
.L_x_77:
[----:B------:R-:W-:Y:S05]  /*6770*/  BSYNC B1 ;  /* 0x0000000000017941 */ /* 0x000fea0003800000 */
.L_x_76:
        /* <DEDUP_REMOVED lines=12> */
.L_x_79:
[----:B------:R-:W-:Y:S05]  /*6840*/  BSYNC B1 ;  /* 0x0000000000017941 */ /* 0x000fea0003800000 */
.L_x_78:
        /* <DEDUP_REMOVED lines=12> */
.L_x_81:
[----:B------:R-:W-:Y:S05]  /*6910*/  BSYNC B1 ;  /* 0x0000000000017941 */ /* 0x000fea0003800000 */
.L_x_80:
        /* <DEDUP_REMOVED lines=12> */
.L_x_83:
[----:B------:R-:W-:Y:S05]  /*69e0*/  BSYNC B1 ;  /* 0x0000000000017941 */ /* 0x000fea0003800000 */
.L_x_82:
        /* <DEDUP_REMOVED lines=12> */
.L_x_85:
[----:B------:R-:W-:Y:S05]  /*6ab0*/  BSYNC B1 ;  /* 0x0000000000017941 */ /* 0x000fea0003800000 */
.L_x_84:
        /* <DEDUP_REMOVED lines=12> */
.L_x_87:
[----:B------:R-:W-:Y:S05]  /*6b80*/  BSYNC B1 ;  /* 0x0000000000017941 */ /* 0x000fea0003800000 */
.L_x_86:
        /* <DEDUP_REMOVED lines=12> */
.L_x_89:
[----:B------:R-:W-:Y:S05]  /*6c50*/  BSYNC B1 ;  /* 0x0000000000017941 */ /* 0x000fea0003800000 */
.L_x_88:
        /* <DEDUP_REMOVED lines=12> */
.L_x_91:
[----:B------:R-:W-:Y:S05]  /*6d20*/  BSYNC B1 ;  /* 0x0000000000017941 */ /* 0x000fea0003800000 */
.L_x_90:
        /* <DEDUP_REMOVED lines=12> */
.L_x_93:
[----:B------:R-:W-:Y:S05]  /*6df0*/  BSYNC B1 ;  /* 0x0000000000017941 */ /* 0x000fea0003800000 */
.L_x_92:
        /* <DEDUP_REMOVED lines=12> */
.L_x_95:
[----:B------:R-:W-:Y:S05]  /*6ec0*/  BSYNC B1 ;  /* 0x0000000000017941 */ /* 0x000fea0003800000 */
.L_x_94:
        /* <DEDUP_REMOVED lines=12> */
.L_x_97:
[----:B------:R-:W-:Y:S05]  /*6f90*/  BSYNC B1 ;  /* 0x0000000000017941 */ /* 0x000fea0003800000 */
.L_x_96:
        /* <DEDUP_REMOVED lines=12> */
.L_x_99:
[----:B------:R-:W-:Y:S05]  /*7060*/  BSYNC B1 ;  /* 0x0000000000017941 */ /* 0x000fea0003800000 */
.L_x_98:
        /* <DEDUP_REMOVED lines=12> */
.L_x_101:
[----:B------:R-:W-:Y:S05]  /*7130*/  BSYNC B1 ;  /* 0x0000000000017941 */ /* 0x000fea0003800000 */
.L_x_100:
        /* <DEDUP_REMOVED lines=12> */
.L_x_103:
[----:B------:R-:W-:Y:S05]  /*7200*/  BSYNC B1 ;  /* 0x0000000000017941 */ /* 0x000fea0003800000 */
.L_x_102:
        /* <DEDUP_REMOVED lines=12> */
.L_x_105:
[----:B------:R-:W-:Y:S05]  /*72d0*/  BSYNC B1 ;  /* 0x0000000000017941 */ /* 0x000fea0003800000 */
.L_x_104:
        /* <DEDUP_REMOVED lines=12> */
.L_x_107:
[----:B------:R-:W-:Y:S05]  /*73a0*/  BSYNC B1 ;  /* 0x0000000000017941 */ /* 0x000fea0003800000 */
.L_x_106:
        /* <DEDUP_REMOVED lines=12> */
.L_x_109:
[----:B------:R-:W-:Y:S05]  /*7470*/  BSYNC B1 ;  /* 0x0000000000017941 */ /* 0x000fea0003800000 */
.L_x_108:
        /* <DEDUP_REMOVED lines=12> */
.L_x_111:
[----:B------:R-:W-:Y:S05]  /*7540*/  BSYNC B1 ;  /* 0x0000000000017941 */ /* 0x000fea0003800000 */
.L_x_110:
        /* <DEDUP_REMOVED lines=12> */
.L_x_113:
[----:B------:R-:W-:Y:S05]  /*7610*/  BSYNC B1 ;  /* 0x0000000000017941 */ /* 0x000fea0003800000 */
.L_x_112:
        /* <DEDUP_REMOVED lines=12> */
.L_x_115:
[----:B------:R-:W-:Y:S05]  /*76e0*/  BSYNC B1 ;  /* 0x0000000000017941 */ /* 0x000fea0003800000 */
.L_x_114:
        /* <DEDUP_REMOVED lines=12> */
.L_x_117:
[----:B------:R-:W-:Y:S05]  /*77b0*/  BSYNC B1 ;  /* 0x0000000000017941 */ /* 0x000fea0003800000 */
.L_x_116:
        /* <DEDUP_REMOVED lines=12> */
.L_x_119:
[----:B------:R-:W-:Y:S05]  /*7880*/  BSYNC B1 ;  /* 0x0000000000017941 */ /* 0x000fea0003800000 */
.L_x_118:
        /* <DEDUP_REMOVED lines=12> */
.L_x_121:
[----:B------:R-:W-:Y:S05]  /*7950*/  BSYNC B1 ;  /* 0x0000000000017941 */ /* 0x000fea0003800000 */
.L_x_120:
        /* <DEDUP_REMOVED lines=12> */
.L_x_123:
[----:B------:R-:W-:Y:S05]  /*7a20*/  BSYNC B1 ;  /* 0x0000000000017941 */ /* 0x000fea0003800000 */
.L_x_122:
        /* <DEDUP_REMOVED lines=12> */
.L_x_125:
[----:B------:R-:W-:Y:S05]  /*7af0*/  BSYNC B1 ;  /* 0x0000000000017941 */ /* 0x000fea0003800000 */
.L_x_124:
        /* <DEDUP_REMOVED lines=12> */
.L_x_127:
[----:B------:R-:W-:Y:S05]  /*7bc0*/  BSYNC B1 ;  /* 0x0000000000017941 */ /* 0x000fea0003800000 */
.L_x_126:
        /* <DEDUP_REMOVED lines=12> */
.L_x_129:
[----:B------:R-:W-:Y:S05]  /*7c90*/  BSYNC B1 ;  /* 0x0000000000017941 */ /* 0x000fea0003800000 */
.L_x_128:
        /* <DEDUP_REMOVED lines=12> */
.L_x_131:
[----:B------:R-:W-:Y:S05]  /*7d60*/  BSYNC B1 ;  /* 0x0000000000017941 */ /* 0x000fea0003800000 */
.L_x_130:
        /* <DEDUP_REMOVED lines=12> */
.L_x_133:
[----:B------:R-:W-:Y:S05]  /*7e30*/  BSYNC B1 ;  /* 0x0000000000017941 */ /* 0x000fea0003800000 */
.L_x_132:
        /* <DEDUP_REMOVED lines=12> */
.L_x_135:
[----:B------:R-:W-:Y:S05]  /*7f00*/  BSYNC B1 ;  /* 0x0000000000017941 */ /* 0x000fea0003800000 */
.L_x_134:
        /* <DEDUP_REMOVED lines=12> */
.L_x_137:
[----:B------:R-:W-:Y:S05]  /*7fd0*/  BSYNC B1 ;  /* 0x0000000000017941 */ /* 0x000fea0003800000 */
.L_x_136:
        /* <DEDUP_REMOVED lines=12> */
.L_x_139:
[----:B------:R-:W-:Y:S05]  /*80a0*/  BSYNC B1 ;  /* 0x0000000000017941 */ /* 0x000fea0003800000 */
.L_x_138:
        /* <DEDUP_REMOVED lines=12> */
.L_x_141:
[----:B------:R-:W-:Y:S05]  /*8170*/  BSYNC B1 ;  /* 0x0000000000017941 */ /* 0x000fea0003800000 */
.L_x_140:
        /* <DEDUP_REMOVED lines=12> */
.L_x_143:
[----:B------:R-:W-:Y:S05]  /*8240*/  BSYNC B1 ;  /* 0x0000000000017941 */ /* 0x000fea0003800000 */
.L_x_142:
        /* <DEDUP_REMOVED lines=12> */
.L_x_145:
[----:B------:R-:W-:Y:S05]  /*8310*/  BSYNC B1 ;  /* 0x0000000000017941 */ /* 0x000fea0003800000 */
.L_x_144:
        /* <DEDUP_REMOVED lines=12> */
.L_x_147:
[----:B------:R-:W-:Y:S05]  /*83e0*/  BSYNC B1 ;  /* 0x0000000000017941 */ /* 0x000fea0003800000 */
.L_x_146:
        /* <DEDUP_REMOVED lines=12> */
.L_x_149:
[----:B------:R-:W-:Y:S05]  /*84b0*/  BSYNC B1 ;  /* 0x0000000000017941 */ /* 0x000fea0003800000 */
.L_x_148:
        /* <DEDUP_REMOVED lines=12> */
.L_x_151:
[----:B------:R-:W-:Y:S05]  /*8580*/  BSYNC B1 ;  /* 0x0000000000017941 */ /* 0x000fea0003800000 */
.L_x_150:
        /* <DEDUP_REMOVED lines=12> */
.L_x_153:
[----:B------:R-:W-:Y:S05]  /*8650*/  BSYNC B1 ;  /* 0x0000000000017941 */ /* 0x000fea0003800000 */
.L_x_152:
        /* <DEDUP_REMOVED lines=12> */
.L_x_155:
[----:B------:R-:W-:Y:S05]  /*8720*/  BSYNC B1 ;  /* 0x0000000000017941 */ /* 0x000fea0003800000 */
.L_x_154:
        /* <DEDUP_REMOVED lines=12> */
.L_x_157:
[----:B------:R-:W-:Y:S05]  /*87f0*/  BSYNC B1 ;  /* 0x0000000000017941 */ /* 0x000fea0003800000 */
.L_x_156:
        /* <DEDUP_REMOVED lines=12> */
.L_x_159:
[----:B------:R-:W-:Y:S05]  /*88c0*/  BSYNC B1 ;  /* 0x0000000000017941 */ /* 0x000fea0003800000 */
.L_x_158:
        /* <DEDUP_REMOVED lines=12> */
.L_x_161:
[----:B------:R-:W-:Y:S05]  /*8990*/  BSYNC B1 ;  /* 0x0000000000017941 */ /* 0x000fea0003800000 */
.L_x_160:
        /* <DEDUP_REMOVED lines=12> */
.L_x_163:
[----:B------:R-:W-:Y:S05]  /*8a60*/  BSYNC B1 ;  /* 0x0000000000017941 */ /* 0x000fea0003800000 */
.L_x_162:
        /* <DEDUP_REMOVED lines=12> */
.L_x_165:
[----:B------:R-:W-:Y:S05]  /*8b30*/  BSYNC B1 ;  /* 0x0000000000017941 */ /* 0x000fea0003800000 */
.L_x_164:
        /* <DEDUP_REMOVED lines=12> */
.L_x_167:
[----:B------:R-:W-:Y:S05]  /*8c00*/  BSYNC B1 ;  /* 0x0000000000017941 */ /* 0x000fea0003800000 */
.L_x_166:
        /* <DEDUP_REMOVED lines=12> */
.L_x_169:
[----:B------:R-:W-:Y:S05]  /*8cd0*/  BSYNC B1 ;  /* 0x0000000000017941 */ /* 0x000fea0003800000 */
.L_x_168:
        /* <DEDUP_REMOVED lines=12> */
.L_x_171:
[----:B------:R-:W-:Y:S05]  /*8da0*/  BSYNC B1 ;  /* 0x0000000000017941 */ /* 0x000fea0003800000 */
.L_x_170:
        /* <DEDUP_REMOVED lines=12> */
.L_x_173:
[----:B------:R-:W-:Y:S05]  /*8e70*/  BSYNC B1 ;  /* 0x0000000000017941 */ /* 0x000fea0003800000 */
.L_x_172:
        /* <DEDUP_REMOVED lines=12> */
.L_x_175:
[----:B------:R-:W-:Y:S05]  /*8f40*/  BSYNC B1 ;  /* 0x0000000000017941 */ /* 0x000fea0003800000 */
.L_x_174:
        /* <DEDUP_REMOVED lines=12> */
.L_x_177:
[----:B------:R-:W-:Y:S05]  /*9010*/  BSYNC B1 ;  /* 0x0000000000017941 */ /* 0x000fea0003800000 */
.L_x_176:
        /* <DEDUP_REMOVED lines=12> */
.L_x_179:
[----:B------:R-:W-:Y:S05]  /*90e0*/  BSYNC B1 ;  /* 0x0000000000017941 */ /* 0x000fea0003800000 */
.L_x_178:
        /* <DEDUP_REMOVED lines=12> */
.L_x_181:
[----:B------:R-:W-:Y:S05]  /*91b0*/  BSYNC B1 ;  /* 0x0000000000017941 */ /* 0x000fea0003800000 */
.L_x_180:
        /* <DEDUP_REMOVED lines=12> */
.L_x_183:
[----:B------:R-:W-:Y:S05]  /*9280*/  BSYNC B1 ;  /* 0x0000000000017941 */ /* 0x000fea0003800000 */
.L_x_182:
        /* <DEDUP_REMOVED lines=12> */
.L_x_185:
[----:B------:R-:W-:Y:S05]  /*9350*/  BSYNC B1 ;  /* 0x0000000000017941 */ /* 0x000fea0003800000 */
.L_x_184:
[----:B-----5:R-:W-:Y:S01]  /*9360*/  LOP3.LUT R32, R32, 0xff, RZ, 0xc0, !PT ;  /* 0x000000ff20207812 */ /* 0x020fe200078ec0ff */
[----:B------:R-:W-:Y:S01]  /*9370*/  BSSY B1, `(.L_x_186) ;  /* 0x000000b000017945 */ /* 0x000fe20003800000 */
[----:B------:R-:W-:Y:S02]  /*9380*/  ISETP.LT.OR P4, PT, R35, 0x99, !P0 ;  /* 0x000000992300780c */ /* 0x000fe40004781670 */
[----:B------:R-:W-:-:S05]  /*9390*/  F2FP.F16.E5M2.UNPACK_B R32, R32 ;  /* 0x00000020ff20723e */ /* 0x000fca00020004ff */
[----:B------:R-:W-:-:S05]  /*93a0*/  HADD2.F32 R32, -RZ, R32.H0_H0 ;  /* 0x20000020ff207230 */ /* 0x000fca0000004100 */
[----:B------:R-:W-:-:S04]  /*93b0*/  FMUL R32, R32, UR19 ;  /* 0x0000001320207c20 */ /* 0x000fc80008400000 */
[----:B------:R-:W-:Y:S01]  /*93c0*/  FFMA R32, R23, UR20, R32 ;  /* 0x0000001417207c23 */ /* 0x000fe20008000020 */
[----:B------:R-:W-:-:S04]  /*93d0*/  PRMT R23, RZ, 0x7610, R23 ;  /* 0x00007610ff177816 */ /* 0x000fc80000000017 */
[----:B-1----:R-:W-:-:S05]  /*93e0*/  F2FP.SATFINITE.E5M2.F32.PACK_AB_MERGE_C R33, RZ, R32, RZ ;  /* 0x00000020ff21723e */ /* 0x002fca00048060ff */
[----:B------:R1:W-:Y:S01]  /*93f0*/  @!P3 STG.E.U8 desc[UR16][R26.64+0x91], R33 ;  /* 0x000091211a00b986 */ /* 0x0003e2000c101110 */
[----:B------:R-:W-:Y:S05]  /*9400*/  @P4 BRA `(.L_x_187) ;  /* 0x0000000000044947 */ /* 0x000fea0003800000 */
[----:B------:R0:W5:Y:S02]  /*9410*/  LDG.E.U8 R23, desc[UR16][R28.64+0x98] ;  /* 0x000098101c177981 */ /* 0x000164000c1e1100 */
.L_x_187:
[----:B------:R-:W-:Y:S05]  /*9420*/  BSYNC B1 ;  /* 0x0000000000017941 */ /* 0x000fea0003800000 */
.L_x_186:
        /* <DEDUP_REMOVED lines=8> */
[----:B------:R-:W-:-:S05]  /*94b0*/  F2FP.SATFINITE.E5M2.F32.PACK_AB_MERGE_C R23, RZ, R23, RZ ;  /* 0x00000017ff17723e */ /* 0x000fca00048060ff */
[----:B------:R0:W-:Y:S01]  /*94c0*/  @!P4 STG.E.U8 desc[UR16][R24.64+0x98], R23 ;  /* 0x000098171800c986 */ /* 0x0001e2000c101110 */
[----:B------:R-:W-:Y:S05]  /*94d0*/  @P3 BRA `(.L_x_189) ;  /* 0x0000000000043947 */ /* 0x000fea0003800000 */
[----:B------:R0:W5:Y:S02]  /*94e0*/  LDG.E.U8 R22, desc[UR16][R28.64+0x99] ;  /* 0x000099101c167981 */ /* 0x000164000c1e1100 */
.L_x_189:
[----:B------:R-:W-:Y:S05]  /*94f0*/  BSYNC B1 ;  /* 0x0000000000017941 */ /* 0x000fea0003800000 */
.L_x_188:
        /* <DEDUP_REMOVED lines=8> */
[----:B0-----:R-:W-:-:S05]  /*9580*/  F2FP.SATFINITE.E5M2.F32.PACK_AB_MERGE_C R23, RZ, R22, RZ ;  /* 0x00000016ff17723e */ /* 0x001fca00048060ff */
[----:B------:R0:W-:Y:S01]  /*9590*/  @!P3 STG.E.U8 desc[UR16][R24.64+0x99], R23 ;  /* 0x000099171800b986 */ /* 0x0001e2000c101110 */
[----:B------:R-:W-:Y:S05]  /*95a0*/  @P4 BRA `(.L_x_191) ;  /* 0x0000000000044947 */ /* 0x000fea0003800000 */
[----:B------:R0:W5:Y:S02]  /*95b0*/  LDG.E.U8 R21, desc[UR16][R30.64+0x98] ;  /* 0x000098101e157981 */ /* 0x000164000c1e1100 */
.L_x_191:
[----:B------:R-:W-:Y:S05]  /*95c0*/  BSYNC B1 ;  /* 0x0000000000017941 */ /* 0x000fea0003800000 */
.L_x_190:
        /* <DEDUP_REMOVED lines=12> */
.L_x_193:
[----:B------:R-:W-:Y:S05]  /*9690*/  BSYNC B1 ;  /* 0x0000000000017941 */ /* 0x000fea0003800000 */
.L_x_192:
        /* <DEDUP_REMOVED lines=12> */
.L_x_195:
[----:B------:R-:W-:Y:S05]  /*9760*/  BSYNC B1 ;  /* 0x0000000000017941 */ /* 0x000fea0003800000 */
.L_x_194:
        /* <DEDUP_REMOVED lines=12> */
.L_x_197:
[----:B------:R-:W-:Y:S05]  /*9830*/  BSYNC B1 ;  /* 0x0000000000017941 */ /* 0x000fea0003800000 */
.L_x_196:
        /* <DEDUP_REMOVED lines=12> */
.L_x_199:
[----:B------:R-:W-:Y:S05]  /*9900*/  BSYNC B1 ;  /* 0x0000000000017941 */ /* 0x000fea0003800000 */
.L_x_198:
        /* <DEDUP_REMOVED lines=12> */
.L_x_201:
[----:B------:R-:W-:Y:S05]  /*99d0*/  BSYNC B1 ;  /* 0x0000000000017941 */ /* 0x000fea0003800000 */
.L_x_200:
        /* <DEDUP_REMOVED lines=12> */
.L_x_203:
[----:B------:R-:W-:Y:S05]  /*9aa0*/  BSYNC B1 ;  /* 0x0000000000017941 */ /* 0x000fea0003800000 */
.L_x_202:
        /* <DEDUP_REMOVED lines=12> */
.L_x_205:
[----:B------:R-:W-:Y:S05]  /*9b70*/  BSYNC B1 ;  /* 0x0000000000017941 */ /* 0x000fea0003800000 */
.L_x_204:
        /* <DEDUP_REMOVED lines=12> */
.L_x_207:
[----:B------:R-:W-:Y:S05]  /*9c40*/  BSYNC B1 ;  /* 0x0000000000017941 */ /* 0x000fea0003800000 */
.L_x_206:
        /* <DEDUP_REMOVED lines=12> */
.L_x_209:
[----:B------:R-:W-:Y:S05]  /*9d10*/  BSYNC B1 ;  /* 0x0000000000017941 */ /* 0x000fea0003800000 */
.L_x_208:
        /* <DEDUP_REMOVED lines=12> */
.L_x_211:
[----:B------:R-:W-:Y:S05]  /*9de0*/  BSYNC B1 ;  /* 0x0000000000017941 */ /* 0x000fea0003800000 */
.L_x_210:
        /* <DEDUP_REMOVED lines=12> */
.L_x_213:
[----:B------:R-:W-:Y:S05]  /*9eb0*/  BSYNC B1 ;  /* 0x0000000000017941 */ /* 0x000fea0003800000 */
.L_x_212:
        /* <DEDUP_REMOVED lines=12> */
.L_x_215:
[----:B------:R-:W-:Y:S05]  /*9f80*/  BSYNC B1 ;  /* 0x0000000000017941 */ /* 0x000fea0003800000 */
.L_x_214:
        /* <DEDUP_REMOVED lines=12> */
.L_x_217:
[----:B------:R-:W-:Y:S05]  /*a050*/  BSYNC B1 ;  /* 0x0000000000017941 */ /* 0x000fea0003800000 */
.L_x_216:
        /* <DEDUP_REMOVED lines=12> */
.L_x_219:
[----:B------:R-:W-:Y:S05]  /*a120*/  BSYNC B1 ;  /* 0x0000000000017941 */ /* 0x000fea0003800000 */
.L_x_218:
        /* <DEDUP_REMOVED lines=12> */
.L_x_221:
[----:B------:R-:W-:Y:S05]  /*a1f0*/  BSYNC B1 ;  /* 0x0000000000017941 */ /* 0x000fea0003800000 */
.L_x_220:
        /* <DEDUP_REMOVED lines=12> */
.L_x_223:
[----:B------:R-:W-:Y:S05]  /*a2c0*/  BSYNC B1 ;  /* 0x0000000000017941 */ /* 0x000fea0003800000 */
.L_x_222:
        /* <DEDUP_REMOVED lines=12> */
.L_x_225:
[----:B------:R-:W-:Y:S05]  /*a390*/  BSYNC B1 ;  /* 0x0000000000017941 */ /* 0x000fea0003800000 */
.L_x_224:
        /* <DEDUP_REMOVED lines=12> */
.L_x_227:
[----:B------:R-:W-:Y:S05]  /*a460*/  BSYNC B1 ;  /* 0x0000000000017941 */ /* 0x000fea0003800000 */
.L_x_226:
        /* <DEDUP_REMOVED lines=12> */
.L_x_229:
[----:B------:R-:W-:Y:S05]  /*a530*/  BSYNC B1 ;  /* 0x0000000000017941 */ /* 0x000fea0003800000 */
.L_x_228:
[----:B-----5:R-:W-:Y:S01]  /*a540*/  LOP3.LUT R2, R2, 0xff, RZ, 0xc0, !PT ;  /* 0x000000ff02027812 */ /* 0x020fe200078ec0ff */
[----:B------:R-:W-:Y:S01]  /*a550*/  BSSY B1, `(.L_x_230) ;  /* 0x000000b000017945 */ /* 0x000fe20003800000 */
[----:B------:R-:W-:Y:S02]  /*a560*/  ISETP.LT.OR P4, PT, R35, 0xc1, !P1 ;  /* 0x000000c12300780c */ /* 0x000fe40004f81670 */
[----:B------:R-:W-:-:S05]  /*a570*/  F2FP.F16.E5M2.UNPACK_B R2, R2 ;  /* 0x00000002ff02723e */ /* 0x000fca00020004ff */
[----:B------:R-:W-:-:S05]  /*a580*/  HADD2.F32 R2, -RZ, R2.H0_H0 ;  /* 0x20000002ff027230 */ /* 0x000fca0000004100 */
[----:B0-----:R-:W-:-:S04]  /*a590*/  FMUL R3, R2, UR19 ;  /* 0x0000001302037c20 */ /* 0x001fc80008400000 */
[----:B------:R-:W-:Y:S01]  /*a5a0*/  FFMA R3, R0, UR20, R3 ;  /* 0x0000001400037c23 */ /* 0x000fe20008000003 */
[----:B------:R-:W-:-:S04]  /*a5b0*/  PRMT R0, RZ, 0x7610, R0 ;  /* 0x00007610ff007816 */ /* 0x000fc80000000000 */
[----:B------:R-:W-:-:S05]  /*a5c0*/  F2FP.SATFINITE.E5M2.F32.PACK_AB_MERGE_C R3, RZ, R3, RZ ;  /* 0x00000003ff03723e */ /* 0x000fca00048060ff */
[----:B------:R0:W-:Y:S01]  /*a5d0*/  @!P3 STG.E.U8 desc[UR16][R24.64+0xc1], R3 ;  /* 0x0000c1031800b986 */ /* 0x0001e2000c101110 */
[----:B------:R-:W-:Y:S05]  /*a5e0*/  @P4 BRA `(.L_x_231) ;  /* 0x0000000000044947 */ /* 0x000fea0003800000 */
[----:B------:R0:W5:Y:S02]  /*a5f0*/  LDG.E.U8 R0, desc[UR16][R30.64+0xc0] ;  /* 0x0000c0101e007981 */ /* 0x000164000c1e1100 */
.L_x_231:
[----:B------:R-:W-:Y:S05]  /*a600*/  BSYNC B1 ;  /* 0x0000000000017941 */ /* 0x000fea0003800000 */
.L_x_230:
[----:B------:R-:W2:Y:S01]  /*a610*/  LDL.LU R2, [R1] ;  /* 0x0000000001027983 */ /* 0x000ea20000300800 */
[----:B-----5:R-:W-:Y:S01]  /*a620*/  LOP3.LUT R0, R0, 0xff, RZ, 0xc0, !PT ;  /* 0x000000ff00007812 */ /* 0x020fe200078ec0ff */
[----:B------:R-:W-:Y:S01]  /*a630*/  BSSY B1, `(.L_x_232) ;  /* 0x000000b000017945 */ /* 0x000fe20003800000 */
[----:B------:R-:W-:Y:S02]  /*a640*/  ISETP.LT.OR P3, PT, R35, 0xc2, !P1 ;  /* 0x000000c22300780c */ /* 0x000fe40004f61670 */
[----:B------:R-:W-:-:S05]  /*a650*/  F2FP.F16.E5M2.UNPACK_B R0, R0 ;  /* 0x00000000ff00723e */ /* 0x000fca00020004ff */
[----:B------:R-:W-:-:S05]  /*a660*/  HADD2.F32 R0, -RZ, R0.H0_H0 ;  /* 0x20000000ff007230 */ /* 0x000fca0000004100 */
[----:B------:R-:W-:-:S04]  /*a670*/  FMUL R0, R0, UR19 ;  /* 0x0000001300007c20 */ /* 0x000fc80008400000 */
[----:B--2---:R-:W-:-:S05]  /*a680*/  FFMA R0, R2, UR20, R0 ;  /* 0x0000001402007c23 */ /* 0x004fca0008000000 */
[----:B0-----:R-:W-:Y:S02]  /*a690*/  F2FP.SATFINITE.E5M2.F32.PACK_AB_MERGE_C R3, RZ, R0, RZ ;  /* 0x00000000ff03723e */ /* 0x001fe400048060ff */
[----:B------:R-:W-:-:S03]  /*a6a0*/  PRMT R0, RZ, 0x7610, R0 ;  /* 0x00007610ff007816 */ /* 0x000fc60000000000 */
[----:B------:R0:W-:Y:S01]  /*a6b0*/  @!P4 STG.E.U8 desc[UR16][R26.64+0xc0], R3 ;  /* 0x0000c0031a00c986 */ /* 0x0001e2000c101110 */
[----:B------:R-:W-:Y:S05]  /*a6c0*/  @P3 BRA `(.L_x_233) ;  /* 0x0000000000043947 */ /* 0x000fea0003800000 */
[----:B------:R2:W5:Y:S02]  /*a6d0*/  LDG.E.U8 R0, desc[UR16][R30.64+0xc1] ;  /* 0x0000c1101e007981 */ /* 0x000564000c1e1100 */
.L_x_233:
[----:B------:R-:W-:Y:S05]  /*a6e0*/  BSYNC B1 ;  /* 0x0000000000017941 */ /* 0x000fea0003800000 */
.L_x_232:
[----:B------:R-:W3:Y:S01]  /*a6f0*/  LDL.LU R2, [R1+0x4] ;  /* 0x0000040001027983 */ /* 0x000ee20000300800 */
[----:B-----5:R-:W-:Y:S01]  /*a700*/  LOP3.LUT R0, R0, 0xff, RZ, 0xc0, !PT ;  /* 0x000000ff00007812 */ /* 0x020fe200078ec0ff */
[----:B------:R-:W-:Y:S01]  /*a710*/  BSSY B1, `(.L_x_234) ;  /* 0x000000b000017945 */ /* 0x000fe20003800000 */
[----:B------:R-:W-:Y:S02]  /*a720*/  ISETP.LT.OR P4, PT, R35, 0xc9, !P0 ;  /* 0x000000c92300780c */ /* 0x000fe40004781670 */
[----:B------:R-:W-:-:S05]  /*a730*/  F2FP.F16.E5M2.UNPACK_B R0, R0 ;  /* 0x00000000ff00723e */ /* 0x000fca00020004ff */
[----:B------:R-:W-:-:S05]  /*a740*/  HADD2.F32 R0, -RZ, R0.H0_H0 ;  /* 0x20000000ff007230 */ /* 0x000fca0000004100 */
[----:B------:R-:W-:-:S04]  /*a750*/  FMUL R0, R0, UR19 ;  /* 0x0000001300007c20 */ /* 0x000fc80008400000 */
[----:B---3--:R-:W-:-:S05]  /*a760*/  FFMA R0, R2, UR20, R0 ;  /* 0x0000001402007c23 */ /* 0x008fca0008000000 */
[----:B0-----:R-:W-:Y:S02]  /*a770*/  F2FP.SATFINITE.E5M2.F32.PACK_AB_MERGE_C R3, RZ, R0, RZ ;  /* 0x00000000ff03723e */ /* 0x001fe400048060ff */
[----:B------:R-:W-:-:S03]  /*a780*/  PRMT R0, RZ, 0x7610, R0 ;  /* 0x00007610ff007816 */ /* 0x000fc60000000000 */
[----:B------:R0:W-:Y:S01]  /*a790*/  @!P3 STG.E.U8 desc[UR16][R26.64+0xc1], R3 ;  /* 0x0000c1031a00b986 */ /* 0x0001e2000c101110 */
[----:B------:R-:W-:Y:S05]  /*a7a0*/  @P4 BRA `(.L_x_235) ;  /* 0x0000000000044947 */ /* 0x000fea0003800000 */
[----:B------:R3:W5:Y:S02]  /*a7b0*/  LDG.E.U8 R0, desc[UR16][R28.64+0xc8] ;  /* 0x0000c8101c007981 */ /* 0x000764000c1e1100 */
.L_x_235:
[----:B------:R-:W-:Y:S05]  /*a7c0*/  BSYNC B1 ;  /* 0x0000000000017941 */ /* 0x000fea0003800000 */
.L_x_234:
[----:B------:R-:W2:Y:S01]  /*a7d0*/  LDL.LU R2, [R1+0x8] ;  /* 0x0000080001027983 */ /* 0x000ea20000300800 */
        /* <DEDUP_REMOVED lines=12> */
.L_x_237:
[----:B------:R-:W-:Y:S05]  /*a8a0*/  BSYNC B1 ;  /* 0x0000000000017941 */ /* 0x000fea0003800000 */
.L_x_236:
        /* <DEDUP_REMOVED lines=13> */
.L_x_239:
[----:B------:R-:W-:Y:S05]  /*a980*/  BSYNC B1 ;  /* 0x0000000000017941 */ /* 0x000fea0003800000 */
.L_x_238:
        /* <DEDUP_REMOVED lines=13> */
.L_x_241:
[----:B------:R-:W-:Y:S05]  /*aa60*/  BSYNC B1 ;  /* 0x0000000000017941 */ /* 0x000fea0003800000 */
.L_x_240:
        /* <DEDUP_REMOVED lines=13> */
.L_x_243:
[----:B------:R-:W-:Y:S05]  /*ab40*/  BSYNC B1 ;  /* 0x0000000000017941 */ /* 0x000fea0003800000 */
.L_x_242:
        /* <DEDUP_REMOVED lines=13> */
.L_x_245:
[----:B------:R-:W-:Y:S05]  /*ac20*/  BSYNC B1 ;  /* 0x0000000000017941 */ /* 0x000fea0003800000 */
.L_x_244:
        /* <DEDUP_REMOVED lines=13> */
.L_x_247:
[----:B------:R-:W-:Y:S05]  /*ad00*/  BSYNC B1 ;  /* 0x0000000000017941 */ /* 0x000fea0003800000 */
.L_x_246:
        /* <DEDUP_REMOVED lines=13> */
.L_x_249:
[----:B------:R-:W-:Y:S05]  /*ade0*/  BSYNC B1 ;  /* 0x0000000000017941 */ /* 0x000fea0003800000 */
.L_x_248:
        /* <DEDUP_REMOVED lines=13> */
.L_x_251:
[----:B------:R-:W-:Y:S05]  /*aec0*/  BSYNC B1 ;  /* 0x0000000000017941 */ /* 0x000fea0003800000 */
.L_x_250:
        /* <DEDUP_REMOVED lines=13> */
.L_x_253:
[----:B------:R-:W-:Y:S05]  /*afa0*/  BSYNC B1 ;  /* 0x0000000000017941 */ /* 0x000fea0003800000 */
.L_x_252:
        /* <DEDUP_REMOVED lines=13> */
.L_x_255:
[----:B------:R-:W-:Y:S05]  /*b080*/  BSYNC B1 ;  /* 0x0000000000017941 */ /* 0x000fea0003800000 */
.L_x_254:
        /* <DEDUP_REMOVED lines=13> */
.L_x_257:
[----:B------:R-:W-:Y:S05]  /*b160*/  BSYNC B1 ;  /* 0x0000000000017941 */ /* 0x000fea0003800000 */
.L_x_256:
        /* <DEDUP_REMOVED lines=13> */
.L_x_259:
[----:B------:R-:W-:Y:S05]  /*b240*/  BSYNC B1 ;  /* 0x0000000000017941 */ /* 0x000fea0003800000 */
.L_x_258:
        /* <DEDUP_REMOVED lines=13> */
.L_x_261:
[----:B------:R-:W-:Y:S05]  /*b320*/  BSYNC B1 ;  /* 0x0000000000017941 */ /* 0x000fea0003800000 */
.L_x_260:
        /* <DEDUP_REMOVED lines=13> */
.L_x_263:
[----:B------:R-:W-:Y:S05]  /*b400*/  BSYNC B1 ;  /* 0x0000000000017941 */ /* 0x000fea0003800000 */
.L_x_262:
        /* <DEDUP_REMOVED lines=13> */
.L_x_265:
[----:B------:R-:W-:Y:S05]  /*b4e0*/  BSYNC B1 ;  /* 0x0000000000017941 */ /* 0x000fea0003800000 */
.L_x_264:
        /* <DEDUP_REMOVED lines=13> */
.L_x_267:
[----:B------:R-:W-:Y:S05]  /*b5c0*/  BSYNC B1 ;  /* 0x0000000000017941 */ /* 0x000fea0003800000 */
.L_x_266:
        /* <DEDUP_REMOVED lines=13> */
.L_x_269:
[----:B------:R-:W-:Y:S05]  /*b6a0*/  BSYNC B1 ;  /* 0x0000000000017941 */ /* 0x000fea0003800000 */
.L_x_268:
        /* <DEDUP_REMOVED lines=13> */
.L_x_271:
[----:B------:R-:W-:Y:S05]  /*b780*/  BSYNC B1 ;  /* 0x0000000000017941 */ /* 0x000fea0003800000 */
.L_x_270:
        /* <DEDUP_REMOVED lines=13> */
.L_x_273:
[----:B------:R-:W-:Y:S05]  /*b860*/  BSYNC B1 ;  /* 0x0000000000017941 */ /* 0x000fea0003800000 */
.L_x_272:
        /* <DEDUP_REMOVED lines=13> */
.L_x_275:
[----:B------:R-:W-:Y:S05]  /*b940*/  BSYNC B1 ;  /* 0x0000000000017941 */ /* 0x000fea0003800000 */
.L_x_274:
        /* <DEDUP_REMOVED lines=13> */
.L_x_277:
[----:B------:R-:W-:Y:S05]  /*ba20*/  BSYNC B1 ;  /* 0x0000000000017941 */ /* 0x000fea0003800000 */
.L_x_276:
        /* <DEDUP_REMOVED lines=13> */
.L_x_279:
[----:B------:R-:W-:Y:S05]  /*bb00*/  BSYNC B1 ;  /* 0x0000000000017941 */ /* 0x000fea0003800000 */
.L_x_278:
        /* <DEDUP_REMOVED lines=13> */
.L_x_281:
[----:B------:R-:W-:Y:S05]  /*bbe0*/  BSYNC B1 ;  /* 0x0000000000017941 */ /* 0x000fea0003800000 */
.L_x_280:
        /* <DEDUP_REMOVED lines=13> */
.L_x_283:
[----:B------:R-:W-:Y:S05]  /*bcc0*/  BSYNC B1 ;  /* 0x0000000000017941 */ /* 0x000fea0003800000 */
.L_x_282:
        /* <DEDUP_REMOVED lines=13> */
.L_x_285:
[----:B------:R-:W-:Y:S05]  /*bda0*/  BSYNC B1 ;  /* 0x0000000000017941 */ /* 0x000fea0003800000 */
.L_x_284:
        /* <DEDUP_REMOVED lines=13> */
.L_x_287:
[----:B------:R-:W-:Y:S05]  /*be80*/  BSYNC B1 ;  /* 0x0000000000017941 */ /* 0x000fea0003800000 */
.L_x_286:
        /* <DEDUP_REMOVED lines=13> */
.L_x_289:
[----:B------:R-:W-:Y:S05]  /*bf60*/  BSYNC B1 ;  /* 0x0000000000017941 */ /* 0x000fea0003800000 */
.L_x_288:
[----:B------:R-:W-:Y:S05]  /*bf70*/  @P1 BRA `(.L_x_290) ;  /* 0x0000002000a41947 */ /* 0x000fea0003800000 */
[----:B------:R-:W2:Y:S01]  /*bf80*/  LDL.LU R2, [R1+0x74] ;  /* 0x0000740001027983 */ /* 0x000ea20000300800 */
[----:B-----5:R-:W-:-:S04]  /*bf90*/  LOP3.LUT R0, R0, 0xff, RZ, 0xc0, !PT ;  /* 0x000000ff00007812 */ /* 0x020fc800078ec0ff */
[----:B------:R-:W-:-:S05]  /*bfa0*/  F2FP.F16.E5M2.UNPACK_B R0, R0 ;  /* 0x00000000ff00723e */ /* 0x000fca00020004ff */
[----:B------:R-:W-:-:S05]  /*bfb0*/  HADD2.F32 R0, -RZ, R0.H0_H0 ;  /* 0x20000000ff007230 */ /* 0x000fca0000004100 */
[----:B------:R-:W-:-:S04]  /*bfc0*/  FMUL R0, R0, UR19 ;  /* 0x0000001300007c20 */ /* 0x000fc80008400000 */
[----:B--2---:R-:W-:-:S05]  /*bfd0*/  FFMA R0, R2, UR20, R0 ;  /* 0x0000001402007c23 */ /* 0x004fca0008000000 */
[----:B0-----:R-:W-:-:S05]  /*bfe0*/  F2FP.SATFINITE.E5M2.F32.PACK_AB_MERGE_C R3, RZ, R0, RZ ;  /* 0x00000000ff03723e */ /* 0x001fca00048060ff */
[----:B------:R0:W-:Y:S01]  /*bff0*/  STG.E.U8 desc[UR16][R26.64+0xf9], R3 ;  /* 0x0000f9031a007986 */ /* 0x0001e2000c101110 */
[----:B------:R-:W-:Y:S05]  /*c000*/  BRA `(.L_x_290) ;  /* 0x0000002000807947 */ /* 0x000fea0003800000 */
.L_x_33:
[----:B------:R-:W-:Y:S01]  /*c010*/  ISETP.GE.AND P1, PT, R38, 0x1, PT ;  /* 0x000000012600780c */ /* 0x000fe20003f26270 */
[----:B------:R-:W-:Y:S01]  /*c020*/  FMUL R226, R226, UR20 ;  /* 0x00000014e2e27c20 */ /* 0x000fe20008400000 */
[----:B------:R-:W2:Y:S01]  /*c030*/  LDL.LU R227, [R1+0x10] ;  /* 0x0000100001e37983 */ /* 0x000ea20000300800 */
[----:B------:R-:W-:Y:S01]  /*c040*/  ISETP.GE.AND P0, PT, R38, 0x9, PT ;  /* 0x000000092600780c */ /* 0x000fe20003f06270 */
[----:B------:R-:W-:Y:S01]  /*c050*/  FMUL R225, R225, UR20 ;  /* 0x00000014e1e17c20 */ /* 0x000fe20008400000 */
[C---:B------:R-:W-:Y:S02]  /*c060*/  ISETP.LT.OR P4, PT, R35.reuse, 0x1, !P1 ;  /* 0x000000012300780c */ /* 0x040fe40004f81670 */
[C---:B------:R-:W-:Y:S02]  /*c070*/  ISETP.LT.OR P5, PT, R35.reuse, 0x2, !P1 ;  /* 0x000000022300780c */ /* 0x040fe40004fa1670 */
[----:B------:R-:W-:Y:S02]  /*c080*/  F2FP.SATFINITE.E5M2.F32.PACK_AB_MERGE_C R29, RZ, R226, RZ ;  /* 0x000000e2ff1d723e */ /* 0x000fe400048060ff */
[C---:B------:R-:W-:Y:S01]  /*c090*/  ISETP.LT.OR P3, PT, R35.reuse, 0x1, !P0 ;  /* 0x000000012300780c */ /* 0x040fe20004761670 */
[----:B------:R-:W-:Y:S01]  /*c0a0*/  FMUL R224, R224, UR20 ;  /* 0x00000014e0e07c20 */ /* 0x000fe20008400000 */
[----:B------:R-:W-:Y:S01]  /*c0b0*/  ISETP.LT.OR P6, PT, R35, 0xa, !P1 ;  /* 0x0000000a2300780c */ /* 0x000fe20004fc1670 */
[----:B------:R-:W-:Y:S01]  /*c0c0*/  FMUL R223, R223, UR20 ;  /* 0x00000014dfdf7c20 */ /* 0x000fe20008400000 */
[----:B------:R-:W-:Y:S01]  /*c0d0*/  F2FP.SATFINITE.E5M2.F32.PACK_AB_MERGE_C R225, RZ, R225, RZ ;  /* 0x000000e1ffe1723e */ /* 0x000fe200048060ff */
[----:B------:R-:W-:Y:S01]  /*c0e0*/  FMUL R221, R221, UR20 ;  /* 0x00000014dddd7c20 */ /* 0x000fe20008400000 */
[----:B------:R-:W-:Y:S01]  /*c0f0*/  FMUL R222, R222, UR20 ;  /* 0x00000014dede7c20 */ /* 0x000fe20008400000 */
[----:B------:R0:W-:Y:S01]  /*c100*/  @!P4 STG.E.U8 desc[UR16][R24.64], R29 ;  /* 0x0000001d1800c986 */ /* 0x0001e2000c101110 */
[----:B------:R-:W-:-:S02]  /*c110*/  ISETP.LT.OR P4, PT, R35, 0x2, !P0 ;  /* 0x000000022300780c */ /* 0x000fc40004781670 */
[----:B------:R-:W-:Y:S01]  /*c120*/  F2FP.SATFINITE.E5M2.F32.PACK_AB_MERGE_C R31, RZ, R224, RZ ;  /* 0x000000e0ff1f723e */ /* 0x000fe200048060ff */
[----:B------:R1:W-:Y:S01]  /*c130*/  @!P5 STG.E.U8 desc[UR16][R24.64+0x1], R225 ;  /* 0x000001e11800d986 */ /* 0x0003e2000c101110 */
[C---:B------:R-:W-:Y:S02]  /*c140*/  ISETP.LT.OR P5, PT, R35.reuse, 0x9, !P1 ;  /* 0x000000092300780c */ /* 0x040fe40004fa1670 */
[----:B------:R-:W-:Y:S01]  /*c150*/  F2FP.SATFINITE.E5M2.F32.PACK_AB_MERGE_C R223, RZ, R223, RZ ;  /* 0x000000dfffdf723e */ /* 0x000fe200048060ff */
[----:B------:R-:W-:Y:S01]  /*c160*/  FMUL R220, R220, UR20 ;  /* 0x00000014dcdc7c20 */ /* 0x000fe20008400000 */
[----:B------:R-:W-:Y:S01]  /*c170*/  F2FP.SATFINITE.E5M2.F32.PACK_AB_MERGE_C R221, RZ, R221, RZ ;  /* 0x000000ddffdd723e */ /* 0x000fe200048060ff */
[----:B------:R-:W-:Y:S01]  /*c180*/  @!P3 STG.E.U8 desc[UR16][R26.64], R31 ;  /* 0x0000001f1a00b986 */ /* 0x000fe2000c101110 */
[----:B------:R-:W-:-:S03]  /*c190*/  ISETP.LT.OR P3, PT, R35, 0x9, !P0 ;  /* 0x000000092300780c */ /* 0x000fc60004761670 */
[----:B------:R-:W-:Y:S01]  /*c1a0*/  @!P4 STG.E.U8 desc[UR16][R26.64+0x1], R223 ;  /* 0x000001df1a00c986 */ /* 0x000fe2000c101110 */
[----:B------:R-:W-:-:S03]  /*c1b0*/  ISETP.LT.OR P4, PT, R35, 0xa, !P0 ;  /* 0x0000000a2300780c */ /* 0x000fc60004781670 */
[----:B------:R-:W-:Y:S01]  /*c1c0*/  @!P6 STG.E.U8 desc[UR16][R24.64+0x9], R221 ;  /* 0x000009dd1800e986 */ /* 0x000fe2000c101110 */
[----:B------:R-:W-:Y:S01]  /*c1d0*/  ISETP.LT.OR P6, PT, R35, 0x12, !P1 ;  /* 0x000000122300780c */ /* 0x000fe20004fc1670 */
[----:B------:R-:W-:Y:S01]  /*c1e0*/  FMUL R219, R219, UR20 ;  /* 0x00000014dbdb7c20 */ /* 0x000fe20008400000 */
[----:B0-----:R-:W-:Y:S01]  /*c1f0*/  F2FP.SATFINITE.E5M2.F32.PACK_AB_MERGE_C R29, RZ, R222, RZ ;  /* 0x000000deff1d723e */ /* 0x001fe200048060ff */
[----:B------:R-:W-:Y:S01]  /*c200*/  FMUL R217, R217, UR20 ;  /* 0x00000014d9d97c20 */ /* 0x000fe20008400000 */
[----:B------:R-:W3:Y:S01]  /*c210*/  LDL.LU R226, [R1+0xc] ;  /* 0x00000c0001e27983 */ /* 0x000ee20000300800 */
[----:B------:R-:W-:Y:S02]  /*c220*/  F2FP.SATFINITE.E5M2.F32.PACK_AB_MERGE_C R33, RZ, R220, RZ ;  /* 0x000000dcff21723e */ /* 0x000fe400048060ff */
[----:B------:R-:W-:Y:S01]  /*c230*/  F2FP.SATFINITE.E5M2.F32.PACK_AB_MERGE_C R219, RZ, R219, RZ ;  /* 0x000000dbffdb723e */ /* 0x000fe200048060ff */
[----:B------:R0:W-:Y:S01]  /*c240*/  @!P5 STG.E.U8 desc[UR16][R24.64+0x8], R29 ;  /* 0x0000081d1800d986 */ /* 0x0001e2000c101110 */
[----:B------:R-:W-:-:S02]  /*c250*/  ISETP.LT.OR P5, PT, R35, 0x11, !P1 ;  /* 0x000000112300780c */ /* 0x000fc40004fa1670 */
[----:B------:R-:W-:Y:S01]  /*c260*/  F2FP.SATFINITE.E5M2.F32.PACK_AB_MERGE_C R217, RZ, R217, RZ ;  /* 0x000000d9ffd9723e */ /* 0x000fe200048060ff */
[----:B-1----:R-:W4:Y:S01]  /*c270*/  LDL.LU R225, [R1+0x8] ;  /* 0x0000080001e17983 */ /* 0x002f220000300800 */
[----:B------:R-:W-:-:S03]  /*c280*/  FMUL R218, R218, UR20 ;  /* 0x00000014dada7c20 */ /* 0x000fc60008400000 */
[----:B------:R-:W3:Y:S04]  /*c290*/  LDL.LU R224, [R1+0x4] ;  /* 0x0000040001e07983 */ /* 0x000ee80000300800 */
[----:B------:R-:W4:Y:S01]  /*c2a0*/  LDL.LU R222, [R1] ;  /* 0x0000000001de7983 */ /* 0x000f220000300800 */
[----:B0-----:R-:W-:Y:S01]  /*c2b0*/  F2FP.SATFINITE.E5M2.F32.PACK_AB_MERGE_C R29, RZ, R218, RZ ;  /* 0x000000daff1d723e */ /* 0x001fe200048060ff */
[----:B------:R-:W-:Y:S01]  /*c2c0*/  FMUL R216, R216, UR20 ;  /* 0x00000014d8d87c20 */ /* 0x000fe20008400000 */
[----:B------:R-:W-:Y:S01]  /*c2d0*/  FMUL R215, R215, UR20 ;  /* 0x00000014d7d77c20 */ /* 0x000fe20008400000 */
[----:B------:R0:W-:Y:S01]  /*c2e0*/  @!P3 STG.E.U8 desc[UR16][R26.64+0x8], R33 ;  /* 0x000008211a00b986 */ /* 0x0001e2000c101110 */
[----:B------:R-:W-:Y:S01]  /*c2f0*/  ISETP.LT.OR P3, PT, R35, 0x11, !P0 ;  /* 0x000000112300780c */ /* 0x000fe20004761670 */
[----:B------:R-:W-:Y:S01]  /*c300*/  FMUL R213, R213, UR20 ;  /* 0x00000014d5d57c20 */ /* 0x000fe20008400000 */
[----:B------:R-:W-:Y:S01]  /*c310*/  F2FP.SATFINITE.E5M2.F32.PACK_AB_MERGE_C R31, RZ, R216, RZ ;  /* 0x000000d8ff1f723e */ /* 0x000fe200048060ff */
[----:B------:R-:W-:Y:S01]  /*c320*/  @!P4 STG.E.U8 desc[UR16][R26.64+0x9], R219 ;  /* 0x000009db1a00c986 */ /* 0x000fe2000c101110 */
[C---:B------:R-:W-:Y:S01]  /*c330*/  ISETP.LT.OR P4, PT, R35.reuse, 0x12, !P0 ;  /* 0x000000122300780c */ /* 0x040fe20004781670 */
[----:B------:R-:W-:Y:S01]  /*c340*/  FMUL R214, R214, UR20 ;  /* 0x00000014d6d67c20 */ /* 0x000fe20008400000 */
[----:B------:R-:W-:Y:S01]  /*c350*/  F2FP.SATFINITE.E5M2.F32.PACK_AB_MERGE_C R215, RZ, R215, RZ ;  /* 0x000000d7ffd7723e */ /* 0x000fe200048060ff */
[----:B------:R-:W-:Y:S01]  /*c360*/  @!P6 STG.E.U8 desc[UR16][R24.64+0x11], R217 ;  /* 0x000011d91800e986 */ /* 0x000fe2000c101110 */
[C---:B------:R-:W-:Y:S01]  /*c370*/  ISETP.LT.OR P6, PT, R35.reuse, 0x1a, !P1 ;  /* 0x0000001a2300780c */ /* 0x040fe20004fc1670 */
[----:B------:R-:W-:Y:S01]  /*c380*/  FMUL R212, R212, UR20 ;  /* 0x00000014d4d47c20 */ /* 0x000fe20008400000 */
[----:B------:R-:W-:Y:S01]  /*c390*/  F2FP.SATFINITE.E5M2.F32.PACK_AB_MERGE_C R213, RZ, R213, RZ ;  /* 0x000000d5ffd5723e */ /* 0x000fe200048060ff */
[----:B------:R1:W-:Y:S01]  /*c3a0*/  @!P5 STG.E.U8 desc[UR16][R24.64+0x10], R29 ;  /* 0x0000101d1800d986 */ /* 0x0003e2000c101110 */
[----:B------:R-:W-:Y:S01]  /*c3b0*/  ISETP.LT.OR P5, PT, R35, 0x19, !P1 ;  /* 0x000000192300780c */ /* 0x000fe20004fa1670 */
[----:B------:R-:W-:Y:S01]  /*c3c0*/  FMUL R211, R211, UR20 ;  /* 0x00000014d3d37c20 */ /* 0x000fe20008400000 */
[----:B------:R-:W-:Y:S01]  /*c3d0*/  FMUL R209, R209, UR20 ;  /* 0x00000014d1d17c20 */ /* 0x000fe20008400000 */
[----:B------:R1:W-:Y:S01]  /*c3e0*/  @!P3 STG.E.U8 desc[UR16][R26.64+0x10], R31 ;  /* 0x0000101f1a00b986 */ /* 0x0003e2000c101110 */
[C---:B------:R-:W-:Y:S01]  /*c3f0*/  ISETP.LT.OR P3, PT, R35.reuse, 0x19, !P0 ;  /* 0x000000192300780c */ /* 0x040fe20004761670 */
[----:B------:R-:W-:Y:S01]  /*c400*/  FMUL R210, R210, UR20 ;  /* 0x00000014d2d27c20 */ /* 0x000fe20008400000 */
[----:B0-----:R-:W-:Y:S01]  /*c410*/  F2FP.SATFINITE.E5M2.F32.PACK_AB_MERGE_C R33, RZ, R212, RZ ;  /* 0x000000d4ff21723e */ /* 0x001fe200048060ff */
[----:B------:R-:W-:Y:S01]  /*c420*/  @!P4 STG.E.U8 desc[UR16][R26.64+0x11], R215 ;  /* 0x000011d71a00c986 */ /* 0x000fe2000c101110 */
[C---:B------:R-:W-:Y:S01]  /*c430*/  ISETP.LT.OR P4, PT, R35.reuse, 0x1a, !P0 ;  /* 0x0000001a2300780c */ /* 0x040fe20004781670 */
[----:B------:R-:W-:Y:S01]  /*c440*/  FMUL R208, R208, UR20 ;  /* 0x00000014d0d07c20 */ /* 0x000fe20008400000 */
[----:B------:R-:W-:Y:S01]  /*c450*/  F2FP.SATFINITE.E5M2.F32.PACK_AB_MERGE_C R211, RZ, R211, RZ ;  /* 0x000000d3ffd3723e */ /* 0x000fe200048060ff */
[----:B------:R-:W-:Y:S01]  /*c460*/  @!P6 STG.E.U8 desc[UR16][R24.64+0x19], R213 ;  /* 0x000019d51800e986 */ /* 0x000fe2000c101110 */
[----:B------:R-:W-:Y:S01]  /*c470*/  ISETP.LT.OR P6, PT, R35, 0x22, !P1 ;  /* 0x000000222300780c */ /* 0x000fe20004fc1670 */
[----:B------:R-:W-:Y:S01]  /*c480*/  FMUL R207, R207, UR20 ;  /* 0x00000014cfcf7c20 */ /* 0x000fe20008400000 */
[----:B-1----:R-:W-:Y:S01]  /*c490*/  F2FP.SATFINITE.E5M2.F32.PACK_AB_MERGE_C R29, RZ, R214, RZ ;  /* 0x000000d6ff1d723e */ /* 0x002fe200048060ff */
[----:B------:R-:W-:Y:S01]  /*c4a0*/  FMUL R205, R205, UR20 ;  /* 0x00000014cdcd7c20 */ /* 0x000fe20008400000 */
[----:B------:R-:W-:Y:S01]  /*c4b0*/  F2FP.SATFINITE.E5M2.F32.PACK_AB_MERGE_C R209, RZ, R209, RZ ;  /* 0x000000d1ffd1723e */ /* 0x000fe200048060ff */
[----:B------:R-:W-:Y:S01]  /*c4c0*/  FMUL R206, R206, UR20 ;  /* 0x00000014cece7c20 */ /* 0x000fe20008400000 */
[----:B------:R-:W-:Y:S01]  /*c4d0*/  F2FP.SATFINITE.E5M2.F32.PACK_AB_MERGE_C R31, RZ, R208, RZ ;  /* 0x000000d0ff1f723e */ /* 0x000fe200048060ff */
[----:B------:R0:W-:Y:S01]  /*c4e0*/  @!P5 STG.E.U8 desc[UR16][R24.64+0x18], R29 ;  /* 0x0000181d1800d986 */ /* 0x0001e2000c101110 */
[C---:B------:R-:W-:Y:S01]  /*c4f0*/  ISETP.LT.OR P5, PT, R35.reuse, 0x21, !P1 ;  /* 0x000000212300780c */ /* 0x040fe20004fa1670 */
[----:B------:R-:W-:Y:S01]  /*c500*/  FMUL R204, R204, UR20 ;  /* 0x00000014cccc7c20 */ /* 0x000fe20008400000 */
[----:B------:R-:W-:Y:S01]  /*c510*/  F2FP.SATFINITE.E5M2.F32.PACK_AB_MERGE_C R207, RZ, R207, RZ ;  /* 0x000000cfffcf723e */ /* 0x000fe200048060ff */
[----:B------:R1:W-:Y:S01]  /*c520*/  @!P3 STG.E.U8 desc[UR16][R26.64+0x18], R33 ;  /* 0x000018211a00b986 */ /* 0x0003e2000c101110 */
[----:B------:R-:W-:Y:S01]  /*c530*/  ISETP.LT.OR P3, PT, R35, 0x21, !P0 ;  /* 0x000000212300780c */ /* 0x000fe20004761670 */
[----:B------:R-:W-:Y:S01]  /*c540*/  FMUL R203, R203, UR20 ;  /* 0x00000014cbcb7c20 */ /* 0x000fe20008400000 */
[----:B------:R-:W-:Y:S01]  /*c550*/  F2FP.SATFINITE.E5M2.F32.PACK_AB_MERGE_C R205, RZ, R205, RZ ;  /* 0x000000cdffcd723e */ /* 0x000fe200048060ff */
[----:B------:R-:W-:Y:S01]  /*c560*/  @!P4 STG.E.U8 desc[UR16][R26.64+0x19], R211 ;  /* 0x000019d31a00c986 */ /* 0x000fe2000c101110 */
[----:B------:R-:W-:Y:S01]  /*c570*/  ISETP.LT.OR P4, PT, R35, 0x22, !P0 ;  /* 0x000000222300780c */ /* 0x000fe20004781670 */
[----:B------:R-:W-:Y:S01]  /*c580*/  FMUL R201, R201, UR20 ;  /* 0x00000014c9c97c20 */ /* 0x000fe20008400000 */
[----:B------:R-:W-:Y:S01]  /*c590*/  F2FP.SATFINITE.E5M2.F32.PACK_AB_MERGE_C R203, RZ, R203, RZ ;  /* 0x000000cbffcb723e */ /* 0x000fe200048060ff */
[----:B------:R-:W-:Y:S01]  /*c5a0*/  @!P6 STG.E.U8 desc[UR16][R24.64+0x21], R209 ;  /* 0x000021d11800e986 */ /* 0x000fe2000c101110 */
[----:B------:R-:W-:Y:S01]  /*c5b0*/  ISETP.LT.OR P6, PT, R35, 0x2a, !P1 ;  /* 0x0000002a2300780c */ /* 0x000fe20004fc1670 */
[----:B------:R-:W-:Y:S01]  /*c5c0*/  FMUL R202, R202, UR20 ;  /* 0x00000014caca7c20 */ /* 0x000fe20008400000 */
[----:B0-----:R-:W-:Y:S01]  /*c5d0*/  F2FP.SATFINITE.E5M2.F32.PACK_AB_MERGE_C R29, RZ, R210, RZ ;  /* 0x000000d2ff1d723e */ /* 0x001fe200048060ff */
[----:B------:R-:W-:Y:S01]  /*c5e0*/  FMUL R200, R200, UR20 ;  /* 0x00000014c8c87c20 */ /* 0x000fe20008400000 */
[----:B-1----:R-:W-:Y:S01]  /*c5f0*/  F2FP.SATFINITE.E5M2.F32.PACK_AB_MERGE_C R33, RZ, R204, RZ ;  /* 0x000000ccff21723e */ /* 0x002fe200048060ff */
[----:B------:R-:W-:Y:S01]  /*c600*/  FMUL R199, R199, UR20 ;  /* 0x00000014c7c77c20 */ /* 0x000fe20008400000 */
[----:B------:R-:W-:Y:S01]  /*c610*/  F2FP.SATFINITE.E5M2.F32.PACK_AB_MERGE_C R201, RZ, R201, RZ ;  /* 0x000000c9ffc9723e */ /* 0x000fe200048060ff */
[----:B------:R0:W-:Y:S01]  /*c620*/  @!P5 STG.E.U8 desc[UR16][R24.64+0x20], R29 ;  /* 0x0000201d1800d986 */ /* 0x0001e2000c101110 */
[----:B------:R-:W-:Y:S01]  /*c630*/  ISETP.LT.OR P5, PT, R35, 0x29, !P1 ;  /* 0x000000292300780c */ /* 0x000fe20004fa1670 */
[----:B------:R-:W-:Y:S01]  /*c640*/  FMUL R197, R197, UR20 ;  /* 0x00000014c5c57c20 */ /* 0x000fe20008400000 */
[----:B------:R-:W-:Y:S01]  /*c650*/  F2FP.SATFINITE.E5M2.F32.PACK_AB_MERGE_C R199, RZ, R199, RZ ;  /* 0x000000c7ffc7723e */ /* 0x000fe200048060ff */
[----:B------:R1:W-:Y:S01]  /*c660*/  @!P3 STG.E.U8 desc[UR16][R26.64+0x20], R31 ;  /* 0x0000201f1a00b986 */ /* 0x0003e2000c101110 */
[C---:B------:R-:W-:Y:S01]  /*c670*/  ISETP.LT.OR P3, PT, R35.reuse, 0x29, !P0 ;  /* 0x000000292300780c */ /* 0x040fe20004761670 */
[----:B------:R-:W-:Y:S01]  /*c680*/  FMUL R198, R198, UR20 ;  /* 0x00000014c6c67c20 */ /* 0x000fe20008400000 */
[----:B------:R-:W-:Y:S01]  /*c690*/  F2FP.SATFINITE.E5M2.F32.PACK_AB_MERGE_C R197, RZ, R197, RZ ;  /* 0x000000c5ffc5723e */ /* 0x000fe200048060ff */
[----:B------:R-:W-:Y:S01]  /*c6a0*/  @!P4 STG.E.U8 desc[UR16][R26.64+0x21], R207 ;  /* 0x000021cf1a00c986 */ /* 0x000fe2000c101110 */
[----:B------:R-:W-:Y:S01]  /*c6b0*/  ISETP.LT.OR P4, PT, R35, 0x2a, !P0 ;  /* 0x0000002a2300780c */ /* 0x000fe20004781670 */
[----:B------:R-:W-:Y:S01]  /*c6c0*/  FMUL R196, R196, UR20 ;  /* 0x00000014c4c47c20 */ /* 0x000fe20008400000 */
[----:B------:R-:W-:Y:S01]  /*c6d0*/  FMUL R195, R195, UR20 ;  /* 0x00000014c3c37c20 */ /* 0x000fe20008400000 */
        /* <DEDUP_REMOVED lines=27> */
[----:B------:R-:W-:Y:S01]  /*c890*/  FMUL R186, R186, UR20 ;  /* 0x00000014baba7c20 */ /* 0x000fe20008400000 */
        /* <DEDUP_REMOVED lines=156> */
[----:B-----5:R-:W-:Y:S01]  /*d260*/  FMUL R0, R0, UR20 ;  /* 0x0000001400007c20 */ /* 0x020fe20008400000 */
[----:B-1----:R-:W-:Y:S01]  /*d270*/  F2FP.SATFINITE.E5M2.F32.PACK_AB_MERGE_C R33, RZ, R164, RZ ;  /* 0x000000a4ff21723e */ /* 0x002fe200048060ff */
        /* <DEDUP_REMOVED lines=9> */
[----:B------:R-:W-:Y:S01]  /*d310*/  FMUL R4, R4, UR20 ;  /* 0x0000001404047c20 */ /* 0x000fe20008400000 */
[----:B------:R-:W-:Y:S01]  /*d320*/  @!P4 STG.E.U8 desc[UR16][R26.64+0x71], R167 ;  /* 0x000071a71a00c986 */ /* 0x000fe2000c101110 */
[----:B------:R-:W-:-:S03]  /*d330*/  ISETP.LT.OR P4, PT, R35, 0x7a, !P0 ;  /* 0x0000007a2300780c */ /* 0x000fc60004781670 */
[----:B------:R-:W-:Y:S01]  /*d340*/  @!P6 STG.E.U8 desc[UR16][R24.64+0x79], R165 ;  /* 0x000079a51800e986 */ /* 0x000fe2000c101110 */
[----:B------:R-:W-:Y:S02]  /*d350*/  ISETP.LT.OR P6, PT, R35, 0x82, !P1 ;  /* 0x000000822300780c */ /* 0x000fe40004fc1670 */
[----:B0-----:R-:W-:Y:S01]  /*d360*/  F2FP.SATFINITE.E5M2.F32.PACK_AB_MERGE_C R29, RZ, R166, RZ ;  /* 0x000000a6ff1d723e */ /* 0x001fe200048060ff */
[----:B------:R-:W3:Y:S01]  /*d370*/  LDL.LU R220, [R1+0x14] ;  /* 0x0000140001dc7983 */ /* 0x000ee20000300800 */
[----:B-1----:R-:W-:-:S03]  /*d380*/  F2FP.SATFINITE.E5M2.F32.PACK_AB_MERGE_C R31, RZ, R160, RZ ;  /* 0x000000a0ff1f723e */ /* 0x002fc600048060ff */
[----:B------:R0:W-:Y:S01]  /*d390*/  @!P5 STG.E.U8 desc[UR16][R24.64+0x78], R29 ;  /* 0x0000781d1800d986 */ /* 0x0001e2000c101110 */
[----:B------:R-:W-:-:S03]  /*d3a0*/  ISETP.LT.OR P5, PT, R35, 0x81, !P1 ;  /* 0x000000812300780c */ /* 0x000fc60004fa1670 */
[----:B------:R1:W-:Y:S01]  /*d3b0*/  @!P3 STG.E.U8 desc[UR16][R26.64+0x78], R33 ;  /* 0x000078211a00b986 */ /* 0x0003e2000c101110 */
[----:B------:R-:W-:-:S03]  /*d3c0*/  ISETP.LT.OR P3, PT, R35, 0x81, !P0 ;  /* 0x000000812300780c */ /* 0x000fc60004761670 */
        /* <DEDUP_REMOVED lines=26> */
[----:B0-----:R-:W-:Y:S02]  /*d570*/  F2FP.SATFINITE.E5M2.F32.PACK_AB_MERGE_C R29, RZ, R154, RZ ;  /* 0x0000009aff1d723e */ /* 0x001fe400048060ff */
[----:B-1----:R-:W-:-:S03]  /*d580*/  F2FP.SATFINITE.E5M2.F32.PACK_AB_MERGE_C R33, RZ, R20, RZ ;  /* 0x00000014ff21723e */ /* 0x002fc600048060ff */
[----:B------:R0:W-:Y:S01]  /*d590*/  @!P5 STG.E.U8 desc[UR16][R24.64+0x90], R29 ;  /* 0x0000901d1800d986 */ /* 0x0001e2000c101110 */
[----:B------:R-:W-:-:S03]  /*d5a0*/  ISETP.LT.OR P5, PT, R35, 0x99, !P1 ;  /* 0x000000992300780c */ /* 0x000fc60004fa1670 */
[----:B------:R-:W-:Y:S01]  /*d5b0*/  @!P3 STG.E.U8 desc[UR16][R26.64+0x90], R31 ;  /* 0x0000901f1a00b986 */ /* 0x000fe2000c101110 */
[----:B------:R-:W-:-:S03]  /*d5c0*/  ISETP.LT.OR P3, PT, R35, 0x99, !P0 ;  /* 0x000000992300780c */ /* 0x000fc60004761670 */
[----:B------:R1:W-:Y:S01]  /*d5d0*/  @!P4 STG.E.U8 desc[UR16][R26.64+0x91], R23 ;  /* 0x000091171a00c986 */ /* 0x0003e2000c101110 */
[----:B------:R-:W-:-:S03]  /*d5e0*/  ISETP.LT.OR P4, PT, R35, 0x9a, !P0 ;  /* 0x0000009a2300780c */ /* 0x000fc60004781670 */
[----:B------:R2:W-:Y:S01]  /*d5f0*/  @!P6 STG.E.U8 desc[UR16][R24.64+0x99], R21 ;  /* 0x000099151800e986 */ /* 0x0005e2000c101110 */
[----:B------:R-:W-:Y:S02]  /*d600*/  ISETP.LT.OR P6, PT, R35, 0xa2, !P1 ;  /* 0x000000a22300780c */ /* 0x000fe40004fc1670 */
[----:B0-----:R-:W-:-:S05]  /*d610*/  F2FP.SATFINITE.E5M2.F32.PACK_AB_MERGE_C R29, RZ, R22, RZ ;  /* 0x00000016ff1d723e */ /* 0x001fca00048060ff */
[----:B------:R-:W-:Y:S01]  /*d620*/  @!P5 STG.E.U8 desc[UR16][R24.64+0x98], R29 ;  /* 0x0000981d1800d986 */ /* 0x000fe2000c101110 */
[C---:B------:R-:W-:Y:S02]  /*d630*/  ISETP.LT.OR P5, PT, R35.reuse, 0xa1, !P1 ;  /* 0x000000a12300780c */ /* 0x040fe40004fa1670 */
[----:B-1----:R-:W-:Y:S01]  /*d640*/  F2FP.SATFINITE.E5M2.F32.PACK_AB_MERGE_C R23, RZ, R18, RZ ;  /* 0x00000012ff17723e */ /* 0x002fe200048060ff */
[----:B------:R-:W-:Y:S01]  /*d650*/  @!P3 STG.E.U8 desc[UR16][R26.64+0x98], R33 ;  /* 0x000098211a00b986 */ /* 0x000fe2000c101110 */
[C---:B------:R-:W-:Y:S02]  /*d660*/  ISETP.LT.OR P3, PT, R35.reuse, 0xa1, !P0 ;  /* 0x000000a12300780c */ /* 0x040fe40004761670 */
[----:B--2---:R-:W-:Y:S01]  /*d670*/  F2FP.SATFINITE.E5M2.F32.PACK_AB_MERGE_C R21, RZ, R16, RZ ;  /* 0x00000010ff15723e */ /* 0x004fe200048060ff */
[----:B------:R0:W-:Y:S01]  /*d680*/  @!P4 STG.E.U8 desc[UR16][R26.64+0x99], R19 ;  /* 0x000099131a00c986 */ /* 0x0001e2000c101110 */
[----:B------:R-:W-:-:S03]  /*d690*/  ISETP.LT.OR P4, PT, R35, 0xa2, !P0 ;  /* 0x000000a22300780c */ /* 0x000fc60004781670 */
[----:B------:R1:W-:Y:S01]  /*d6a0*/  @!P6 STG.E.U8 desc[UR16][R24.64+0xa1], R17 ;  /* 0x0000a1111800e986 */ /* 0x0003e2000c101110 */
[----:B------:R-:W-:-:S03]  /*d6b0*/  ISETP.LT.OR P6, PT, R35, 0xaa, !P1 ;  /* 0x000000aa2300780c */ /* 0x000fc60004fc1670 */
[----:B------:R-:W-:Y:S01]  /*d6c0*/  @!P5 STG.E.U8 desc[UR16][R24.64+0xa0], R23 ;  /* 0x0000a0171800d986 */ /* 0x000fe2000c101110 */
[----:B------:R-:W-:-:S03]  /*d6d0*/  ISETP.LT.OR P5, PT, R35, 0xa9, !P1 ;  /* 0x000000a92300780c */ /* 0x000fc60004fa1670 */
[----:B------:R-:W-:Y:S01]  /*d6e0*/  @!P3 STG.E.U8 desc[UR16][R26.64+0xa0], R21 ;  /* 0x0000a0151a00b986 */ /* 0x000fe2000c101110 */
[C---:B------:R-:W-:Y:S02]  /*d6f0*/  ISETP.LT.OR P3, PT, R35.reuse, 0xa9, !P0 ;  /* 0x000000a92300780c */ /* 0x040fe40004761670 */
[----:B0-----:R-:W-:Y:S01]  /*d700*/  F2FP.SATFINITE.E5M2.F32.PACK_AB_MERGE_C R19, RZ, R14, RZ ;  /* 0x0000000eff13723e */ /* 0x001fe200048060ff */
[----:B------:R0:W-:Y:S01]  /*d710*/  @!P4 STG.E.U8 desc[UR16][R26.64+0xa1], R15 ;  /* 0x0000a10f1a00c986 */ /* 0x0001e2000c101110 */
[C---:B------:R-:W-:Y:S02]  /*d720*/  ISETP.LT.OR P4, PT, R35.reuse, 0xaa, !P0 ;  /* 0x000000aa2300780c */ /* 0x040fe40004781670 */
[----:B-1----:R-:W-:Y:S01]  /*d730*/  F2FP.SATFINITE.E5M2.F32.PACK_AB_MERGE_C R17, RZ, R12, RZ ;  /* 0x0000000cff11723e */ /* 0x002fe200048060ff */
        /* <DEDUP_REMOVED lines=15> */
[----:B0-----:R-:W-:Y:S02]  /*d830*/  F2FP.SATFINITE.E5M2.F32.PACK_AB_MERGE_C R11, RZ, R6, RZ ;  /* 0x00000006ff0b723e */ /* 0x001fe400048060ff */
[C---:B------:R-:W-:Y:S01]  /*d840*/  ISETP.LT.OR P3, PT, R35.reuse, 0xb9, !P0 ;  /* 0x000000b92300780c */ /* 0x040fe20004761670 */
[----:B------:R0:W-:Y:S01]  /*d850*/  @!P4 STG.E.U8 desc[UR16][R26.64+0xb1], R7 ;  /* 0x0000b1071a00c986 */ /* 0x0001e2000c101110 */
[----:B-1----:R-:W-:Y:S02]  /*d860*/  F2FP.SATFINITE.E5M2.F32.PACK_AB_MERGE_C R9, RZ, R4, RZ ;  /* 0x00000004ff09723e */ /* 0x002fe400048060ff */
[----:B------:R-:W-:Y:S01]  /*d870*/  ISETP.LT.OR P4, PT, R35, 0xba, !P0 ;  /* 0x000000ba2300780c */ /* 0x000fe20004781670 */
[----:B------:R1:W-:Y:S04]  /*d880*/  @!P6 STG.E.U8 desc[UR16][R24.64+0xb9], R5 ;  /* 0x0000b9051800e986 */ /* 0x0003e8000c101110 */
[----:B------:R2:W-:Y:S01]  /*d890*/  @!P5 STG.E.U8 desc[UR16][R24.64+0xb8], R11 ;  /* 0x0000b80b1800d986 */ /* 0x0005e2000c101110 */
[----:B------:R-:W-:Y:S01]  /*d8a0*/  FMUL R4, R227, UR20 ;  /* 0x00000014e3047c20 */ /* 0x000fe20008400000 */
[----:B------:R-:W-:-:S02]  /*d8b0*/  ISETP.LT.OR P5, PT, R35, 0xc1, !P1 ;  /* 0x000000c12300780c */ /* 0x000fc40004fa1670 */
[----:B0-----:R-:W-:Y:S02]  /*d8c0*/  F2FP.SATFINITE.E5M2.F32.PACK_AB_MERGE_C R7, RZ, R3, RZ ;  /* 0x00000003ff07723e */ /* 0x001fe400048060ff */
[----:B-1----:R-:W-:Y:S01]  /*d8d0*/  F2FP.SATFINITE.E5M2.F32.PACK_AB_MERGE_C R5, RZ, R0, RZ ;  /* 0x00000000ff05723e */ /* 0x002fe200048060ff */
[----:B----4-:R-:W-:Y:S01]  /*d8e0*/  FMUL R0, R222, UR20 ;  /* 0x00000014de007c20 */ /* 0x010fe20008400000 */
[----:B------:R-:W-:Y:S01]  /*d8f0*/  ISETP.LT.OR P6, PT, R35, 0xc2, !P1 ;  /* 0x000000c22300780c */ /* 0x000fe20004fc1670 */
[----:B------:R-:W4:Y:S01]  /*d900*/  LDL.LU R222, [R1+0x20] ;  /* 0x0000200001de7983 */ /* 0x000f220000300800 */
[----:B--2---:R-:W-:Y:S02]  /*d910*/  F2FP.SATFINITE.E5M2.F32.PACK_AB_MERGE_C R11, RZ, R2, RZ ;  /* 0x00000002ff0b723e */ /* 0x004fe400048060ff */
[----:B------:R-:W-:Y:S01]  /*d920*/  F2FP.SATFINITE.E5M2.F32.PACK_AB_MERGE_C R13, RZ, R0, RZ ;  /* 0x00000000ff0d723e */ /* 0x000fe200048060ff */
[----:B---3--:R-:W-:Y:S01]  /*d930*/  FMUL R0, R224, UR20 ;  /* 0x00000014e0007c20 */ /* 0x008fe20008400000 */
[----:B------:R-:W-:Y:S01]  /*d940*/  FMUL R2, R225, UR20 ;  /* 0x00000014e1027c20 */ /* 0x000fe20008400000 */
[----:B------:R-:W2:Y:S04]  /*d950*/  LDL.LU R224, [R1+0x24] ;  /* 0x0000240001e07983 */ /* 0x000ea80000300800 */
[----:B------:R-:W3:Y:S01]  /*d960*/  LDL.LU R225, [R1+0x28] ;  /* 0x0000280001e17983 */ /* 0x000ee20000300800 */
[----:B------:R-:W-:-:S03]  /*d970*/  FMUL R3, R226, UR20 ;  /* 0x00000014e2037c20 */ /* 0x000fc60008400000 */
[----:B------:R-:W3:Y:S04]  /*d980*/  LDL.LU R226, [R1+0x2c] ;  /* 0x00002c0001e27983 */ /* 0x000ee80000300800 */
[----:B------:R-:W3:Y:S04]  /*d990*/  LDL.LU R227, [R1+0x30] ;  /* 0x0000300001e37983 */ /* 0x000ee80000300800 */
[----:B------:R-:W-:Y:S01]  /*d9a0*/  @!P3 STG.E.U8 desc[UR16][R26.64+0xb8], R9 ;  /* 0x0000b8091a00b986 */ /* 0x000fe2000c101110 */
[----:B------:R-:W-:-:S03]  /*d9b0*/  ISETP.LT.OR P3, PT, R35, 0xc1, !P0 ;  /* 0x000000c12300780c */ /* 0x000fc60004761670 */
[----:B------:R0:W-:Y:S01]  /*d9c0*/  @!P4 STG.E.U8 desc[UR16][R26.64+0xb9], R7 ;  /* 0x0000b9071a00c986 */ /* 0x0001e2000c101110 */
[----:B------:R-:W-:-:S03]  /*d9d0*/  ISETP.LT.OR P4, PT, R35, 0xc2, !P0 ;  /* 0x000000c22300780c */ /* 0x000fc60004781670 */
[----:B------:R-:W-:Y:S01]  /*d9e0*/  @!P5 STG.E.U8 desc[UR16][R24.64+0xc0], R11 ;  /* 0x0000c00b1800d986 */ /* 0x000fe2000c101110 */
[----:B------:R-:W-:-:S03]  /*d9f0*/  ISETP.LT.OR P5, PT, R35, 0xc9, !P1 ;  /* 0x000000c92300780c */ /* 0x000fc60004fa1670 */
[----:B------:R1:W-:Y:S01]  /*da00*/  @!P6 STG.E.U8 desc[UR16][R24.64+0xc1], R5 ;  /* 0x0000c1051800e986 */ /* 0x0003e2000c101110 */
[----:B0-----:R-:W-:-:S03]  /*da10*/  F2FP.SATFINITE.E5M2.F32.PACK_AB_MERGE_C R7, RZ, R0, RZ ;  /* 0x00000000ff07723e */ /* 0x001fc600048060ff */
[----:B------:R-:W-:Y:S01]  /*da20*/  @!P3 STG.E.U8 desc[UR16][R26.64+0xc0], R13 ;  /* 0x0000c00d1a00b986 */ /* 0x000fe2000c101110 */
[C---:B------:R-:W-:Y:S02]  /*da30*/  ISETP.LT.OR P6, PT, R35.reuse, 0xca, !P1 ;  /* 0x000000ca2300780c */ /* 0x040fe40004fc1670 */
[----:B-1----:R-:W-:Y:S01]  /*da40*/  F2FP.SATFINITE.E5M2.F32.PACK_AB_MERGE_C R5, RZ, R2, RZ ;  /* 0x00000002ff05723e */ /* 0x002fe200048060ff */
[----:B------:R0:W-:Y:S01]  /*da50*/  @!P4 STG.E.U8 desc[UR16][R26.64+0xc1], R7 ;  /* 0x0000c1071a00c986 */ /* 0x0001e2000c101110 */
[C---:B------:R-:W-:Y:S02]  /*da60*/  ISETP.LT.OR P3, PT, R35.reuse, 0xc9, !P0 ;  /* 0x000000c92300780c */ /* 0x040fe40004761670 */
[C---:B------:R-:W-:Y:S01]  /*da70*/  ISETP.LT.OR P4, PT, R35.reuse, 0xca, !P0 ;  /* 0x000000ca2300780c */ /* 0x040fe20004781670 */
[----:B------:R1:W-:Y:S01]  /*da80*/  @!P5 STG.E.U8 desc[UR16][R24.64+0xc8], R5 ;  /* 0x0000c8051800d986 */ /* 0x0003e2000c101110 */
[----:B------:R-:W-:Y:S02]  /*da90*/  ISETP.LT.OR P5, PT, R35, 0xd1, !P1 ;  /* 0x000000d12300780c */ /* 0x000fe40004fa1670 */
[----:B------:R-:W-:-:S02]  /*daa0*/  F2FP.SATFINITE.E5M2.F32.PACK_AB_MERGE_C R9, RZ, R3, RZ ;  /* 0x00000003ff09723e */ /* 0x000fc400048060ff */
[----:B------:R-:W-:-:S03]  /*dab0*/  F2FP.SATFINITE.E5M2.F32.PACK_AB_MERGE_C R11, RZ, R4, RZ ;  /* 0x00000004ff0b723e */ /* 0x000fc600048060ff */
[----:B------:R1:W-:Y:S04]  /*dac0*/  @!P6 STG.E.U8 desc[UR16][R24.64+0xc9], R9 ;  /* 0x0000c9091800e986 */ /* 0x0003e8000c101110 */
[----:B------:R-:W-:Y:S01]  /*dad0*/  @!P3 STG.E.U8 desc[UR16][R26.64+0xc8], R11 ;  /* 0x0000c80b1a00b986 */ /* 0x000fe2000c101110 */
[----:B------:R-:W-:-:S03]  /*dae0*/  FMUL R0, R220, UR20 ;  /* 0x00000014dc007c20 */ /* 0x000fc60008400000 */
[----:B------:R-:W3:Y:S02]  /*daf0*/  LDL.LU R220, [R1+0x34] ;  /* 0x0000340001dc7983 */ /* 0x000ee40000300800 */
[----:B0-----:R-:W-:Y:S01]  /*db00*/  F2FP.SATFINITE.E5M2.F32.PACK_AB_MERGE_C R7, RZ, R0, RZ ;  /* 0x00000000ff07723e */ /* 0x001fe200048060ff */
[----:B------:R-:W-:Y:S02]  /*db10*/  FMUL R2, R221, UR20 ;  /* 0x00000014dd027c20 */ /* 0x000fe40008400000 */
[----:B------:R-:W3:Y:S03]  /*db20*/  LDL.LU R221, [R1+0x38] ;  /* 0x0000380001dd7983 */ /* 0x000ee60000300800 */
[----:B-1----:R-:W-:Y:S01]  /*db30*/  F2FP.SATFINITE.E5M2.F32.PACK_AB_MERGE_C R5, RZ, R2, RZ ;  /* 0x00000002ff05723e */ /* 0x002fe200048060ff */
[----:B------:R-:W-:Y:S04]  /*db40*/  @!P4 STG.E.U8 desc[UR16][R26.64+0xc9], R7 ;  /* 0x0000c9071a00c986 */ /* 0x000fe8000c101110 */
[----:B------:R0:W-:Y:S01]  /*db50*/  @!P5 STG.E.U8 desc[UR16][R24.64+0xd0], R5 ;  /* 0x0000d0051800d986 */ /* 0x0001e2000c101110 */
[----:B------:R-:W-:-:S03]  /*db60*/  FMUL R3, R223, UR20 ;  /* 0x00000014df037c20 */ /* 0x000fc60008400000 */
[----:B------:R-:W3:Y:S02]  /*db70*/  LDL.LU R223, [R1+0x3c] ;  /* 0x00003c0001df7983 */ /* 0x000ee40000300800 */
[----:B------:R-:W-:Y:S01]  /*db80*/  F2FP.SATFINITE.E5M2.F32.PACK_AB_MERGE_C R9, RZ, R3, RZ ;  /* 0x00000003ff09723e */ /* 0x000fe200048060ff */
[----:B----4-:R-:W-:Y:S02]  /*db90*/  FMUL R0, R222, UR20 ;  /* 0x00000014de007c20 */ /* 0x010fe40008400000 */
[----:B------:R-:W4:Y:S03]  /*dba0*/  LDL.LU R222, [R1+0x40] ;  /* 0x0000400001de7983 */ /* 0x000f260000300800 */
[----:B------:R-:W-:Y:S01]  /*dbb0*/  F2FP.SATFINITE.E5M2.F32.PACK_AB_MERGE_C R13, RZ, R0, RZ ;  /* 0x00000000ff0d723e */ /* 0x000fe200048060ff */
[----:B--2---:R-:W-:Y:S02]  /*dbc0*/  FMUL R2, R224, UR20 ;  /* 0x00000014e0027c20 */ /* 0x004fe40008400000 */
[----:B------:R-:W2:Y:S01]  /*dbd0*/  LDL.LU R224, [R1+0x44] ;  /* 0x0000440001e07983 */ /* 0x000ea20000300800 */
[----:B---3--:R-:W-:-:S03]  /*dbe0*/  FMUL R0, R225, UR20 ;  /* 0x00000014e1007c20 */ /* 0x008fc60008400000 */
[----:B------:R-:W3:Y:S01]  /*dbf0*/  LDL.LU R225, [R1+0x48] ;  /* 0x0000480001e17983 */ /* 0x000ee20000300800 */
[----:B------:R-:W-:Y:S01]  /*dc00*/  FMUL R3, R226, UR20 ;  /* 0x00000014e2037c20 */ /* 0x000fe20008400000 */
[----:B0-----:R-:W-:Y:S02]  /*dc10*/  F2FP.SATFINITE.E5M2.F32.PACK_AB_MERGE_C R5, RZ, R0, RZ ;  /* 0x00000000ff05723e */ /* 0x001fe400048060ff */
[----:B------:R-:W3:Y:S01]  /*dc20*/  LDL.LU R226, [R1+0x4c] ;  /* 0x00004c0001e27983 */ /* 0x000ee20000300800 */
[----:B------:R-:W-:-:S03]  /*dc30*/  FMUL R0, R227, UR20 ;  /* 0x00000014e3007c20 */ /* 0x000fc60008400000 */
[----:B------:R-:W3:Y:S01]  /*dc40*/  LDL.LU R227, [R1+0x50] ;  /* 0x0000500001e37983 */ /* 0x000ee20000300800 */
[C---:B------:R-:W-:Y:S02]  /*dc50*/  ISETP.LT.OR P6, PT, R35.reuse, 0xd2, !P1 ;  /* 0x000000d22300780c */ /* 0x040fe40004fc1670 */
[C---:B------:R-:W-:Y:S01]  /*dc60*/  ISETP.LT.OR P4, PT, R35.reuse, 0xd2, !P0 ;  /* 0x000000d22300780c */ /* 0x040fe20004781670 */
[----:B------:R-:W3:Y:S01]  /*dc70*/  LDL.LU R218, [R1+0x54] ;  /* 0x0000540001da7983 */ /* 0x000ee20000300800 */
[C---:B------:R-:W-:Y:S02]  /*dc80*/  ISETP.LT.OR P3, PT, R35.reuse, 0xd1, !P0 ;  /* 0x000000d12300780c */ /* 0x040fe40004761670 */
[----:B------:R-:W-:Y:S02]  /*dc90*/  ISETP.LT.OR P5, PT, R35, 0xd9, !P1 ;  /* 0x000000d92300780c */ /* 0x000fe40004fa1670 */
[----:B------:R-:W-:Y:S02]  /*dca0*/  F2FP.SATFINITE.E5M2.F32.PACK_AB_MERGE_C R7, RZ, R2, RZ ;  /* 0x00000002ff07723e */ /* 0x000fe400048060ff */
[----:B------:R-:W-:-:S03]  /*dcb0*/  F2FP.SATFINITE.E5M2.F32.PACK_AB_MERGE_C R11, RZ, R0, RZ ;  /* 0x00000000ff0b723e */ /* 0x000fc600048060ff */
[----:B------:R0:W-:Y:S01]  /*dcc0*/  @!P6 STG.E.U8 desc[UR16][R24.64+0xd1], R9 ;  /* 0x0000d1091800e986 */ /* 0x0001e2000c101110 */
[----:B------:R-:W-:-:S03]  /*dcd0*/  ISETP.LT.OR P6, PT, R35, 0xda, !P1 ;  /* 0x000000da2300780c */ /* 0x000fc60004fc1670 */
[----:B------:R-:W-:Y:S01]  /*dce0*/  @!P4 STG.E.U8 desc[UR16][R26.64+0xd1], R7 ;  /* 0x0000d1071a00c986 */ /* 0x000fe2000c101110 */
[----:B------:R-:W-:-:S03]  /*dcf0*/  ISETP.LT.OR P4, PT, R35, 0xda, !P0 ;  /* 0x000000da2300780c */ /* 0x000fc60004781670 */
[----:B------:R-:W-:Y:S01]  /*dd00*/  @!P3 STG.E.U8 desc[UR16][R26.64+0xd0], R13 ;  /* 0x0000d00d1a00b986 */ /* 0x000fe2000c101110 */
[----:B0-----:R-:W-:-:S03]  /*dd10*/  F2FP.SATFINITE.E5M2.F32.PACK_AB_MERGE_C R9, RZ, R3, RZ ;  /* 0x00000003ff09723e */ /* 0x001fc600048060ff */
[----:B------:R0:W-:Y:S04]  /*dd20*/  @!P5 STG.E.U8 desc[UR16][R24.64+0xd8], R5 ;  /* 0x0000d8051800d986 */ /* 0x0001e8000c101110 */
[----:B------:R1:W-:Y:S01]  /*dd30*/  @!P6 STG.E.U8 desc[UR16][R24.64+0xd9], R9 ;  /* 0x0000d9091800e986 */ /* 0x0003e2000c101110 */
[----:B------:R-:W-:-:S03]  /*dd40*/  FMUL R0, R220, UR20 ;  /* 0x00000014dc007c20 */ /* 0x000fc60008400000 */
[----:B------:R-:W3:Y:S02]  /*dd50*/  LDL.LU R220, [R1+0x58] ;  /* 0x0000580001dc7983 */ /* 0x000ee40000300800 */
[----:B0-----:R-:W-:Y:S01]  /*dd60*/  F2FP.SATFINITE.E5M2.F32.PACK_AB_MERGE_C R5, RZ, R0, RZ ;  /* 0x00000000ff05723e */ /* 0x001fe200048060ff */
[----:B------:R-:W-:Y:S02]  /*dd70*/  FMUL R2, R221, UR20 ;  /* 0x00000014dd027c20 */ /* 0x000fe40008400000 */
[----:B------:R-:W3:Y:S03]  /*dd80*/  LDL.LU R221, [R1+0x5c] ;  /* 0x00005c0001dd7983 */ /* 0x000ee60000300800 */
[----:B------:R-:W-:Y:S01]  /*dd90*/  F2FP.SATFINITE.E5M2.F32.PACK_AB_MERGE_C R7, RZ, R2, RZ ;  /* 0x00000002ff07723e */ /* 0x000fe200048060ff */
[----:B------:R0:W-:Y:S01]  /*dda0*/  @!P4 STG.E.U8 desc[UR16][R26.64+0xd9], R5 ;  /* 0x0000d9051a00c986 */ /* 0x0001e2000c101110 */
[----:B------:R-:W-:-:S03]  /*ddb0*/  FMUL R3, R223, UR20 ;  /* 0x00000014df037c20 */ /* 0x000fc60008400000 */
[----:B------:R-:W3:Y:S02]  /*ddc0*/  LDL.LU R223, [R1+0x60] ;  /* 0x0000600001df7983 */ /* 0x000ee40000300800 */
[----:B-1----:R-:W-:Y:S01]  /*ddd0*/  F2FP.SATFINITE.E5M2.F32.PACK_AB_MERGE_C R9, RZ, R3, RZ ;  /* 0x00000003ff09723e */ /* 0x002fe200048060ff */
[----:B----4-:R-:W-:Y:S02]  /*dde0*/  FMUL R4, R222, UR20 ;  /* 0x00000014de047c20 */ /* 0x010fe40008400000 */
[----:B------:R-:W4:Y:S01]  /*ddf0*/  LDL.LU R222, [R1+0x64] ;  /* 0x0000640001de7983 */ /* 0x000f220000300800 */
[----:B--2---:R-:W-:-:S03]  /*de00*/  FMUL R0, R224, UR20 ;  /* 0x00000014e0007c20 */ /* 0x004fc60008400000 */
[----:B------:R-:W2:Y:S01]  /*de10*/  LDL.LU R224, [R1+0x68] ;  /* 0x0000680001e07983 */ /* 0x000ea20000300800 */
[----:B---3--:R-:W-:Y:S01]  /*de20*/  FMUL R2, R225, UR20 ;  /* 0x00000014e1027c20 */ /* 0x008fe20008400000 */
[----:B0-----:R-:W-:Y:S02]  /*de30*/  F2FP.SATFINITE.E5M2.F32.PACK_AB_MERGE_C R5, RZ, R0, RZ ;  /* 0x00000000ff05723e */ /* 0x001fe400048060ff */
[----:B------:R-:W3:Y:S01]  /*de40*/  LDL.LU R225, [R1+0x6c] ;  /* 0x00006c0001e17983 */ /* 0x000ee20000300800 */
[----:B------:R-:W-:-:S03]  /*de50*/  FMUL R3, R226, UR20 ;  /* 0x00000014e2037c20 */ /* 0x000fc60008400000 */
[----:B------:R-:W3:Y:S01]  /*de60*/  LDL.LU R226, [R1+0x70] ;  /* 0x0000700001e27983 */ /* 0x000ee20000300800 */
[----:B------:R-:W-:-:S03]  /*de70*/  FMUL R0, R227, UR20 ;  /* 0x00000014e3007c20 */ /* 0x000fc60008400000 */
[----:B------:R-:W3:Y:S01]  /*de80*/  LDL.LU R227, [R1+0x74] ;  /* 0x0000740001e37983 */ /* 0x000ee20000300800 */
[C---:B------:R-:W-:Y:S02]  /*de90*/  ISETP.LT.OR P3, PT, R35.reuse, 0xd9, !P0 ;  /* 0x000000d92300780c */ /* 0x040fe40004761670 */
[C---:B------:R-:W-:Y:S02]  /*dea0*/  ISETP.LT.OR P5, PT, R35.reuse, 0xe1, !P1 ;  /* 0x000000e12300780c */ /* 0x040fe40004fa1670 */
[C---:B------:R-:W-:Y:S02]  /*deb0*/  ISETP.LT.OR P6, PT, R35.reuse, 0xe2, !P1 ;  /* 0x000000e22300780c */ /* 0x040fe40004fc1670 */
[----:B------:R-:W-:-:S07]  /*dec0*/  ISETP.LT.OR P4, PT, R35, 0xe2, !P0 ;  /* 0x000000e22300780c */ /* 0x000fce0004781670 */
[----:B------:R-:W-:Y:S01]  /*ded0*/  @!P3 STG.E.U8 desc[UR16][R26.64+0xd8], R11 ;  /* 0x0000d80b1a00b986 */ /* 0x000fe2000c101110 */
[----:B------:R-:W-:-:S03]  /*dee0*/  ISETP.LT.OR P3, PT, R35, 0xe1, !P0 ;  /* 0x000000e12300780c */ /* 0x000fc60004761670 */
[----:B------:R0:W-:Y:S01]  /*def0*/  @!P5 STG.E.U8 desc[UR16][R24.64+0xe0], R7 ;  /* 0x0000e0071800d986 */ /* 0x0001e2000c101110 */
[----:B------:R-:W-:-:S03]  /*df00*/  ISETP.LT.OR P5, PT, R35, 0xe9, !P1 ;  /* 0x000000e92300780c */ /* 0x000fc60004fa1670 */
[----:B------:R1:W-:Y:S01]  /*df10*/  @!P6 STG.E.U8 desc[UR16][R24.64+0xe1], R9 ;  /* 0x0000e1091800e986 */ /* 0x0003e2000c101110 */
[----:B------:R-:W-:Y:S02]  /*df20*/  ISETP.LT.OR P6, PT, R35, 0xea, !P1 ;  /* 0x000000ea2300780c */ /* 0x000fe40004fc1670 */
[----:B------:R-:W-:Y:S01]  /*df30*/  F2FP.SATFINITE.E5M2.F32.PACK_AB_MERGE_C R13, RZ, R4, RZ ;  /* 0x00000004ff0d723e */ /* 0x000fe200048060ff */
[----:B------:R1:W-:Y:S01]  /*df40*/  @!P4 STG.E.U8 desc[UR16][R26.64+0xe1], R5 ;  /* 0x0000e1051a00c986 */ /* 0x0003e2000c101110 */
[----:B0-----:R-:W-:-:S03]  /*df50*/  F2FP.SATFINITE.E5M2.F32.PACK_AB_MERGE_C R7, RZ, R2, RZ ;  /* 0x00000002ff07723e */ /* 0x001fc600048060ff */
[----:B------:R-:W-:Y:S01]  /*df60*/  @!P3 STG.E.U8 desc[UR16][R26.64+0xe0], R13 ;  /* 0x0000e00d1a00b986 */ /* 0x000fe2000c101110 */
[----:B-1----:R-:W-:-:S03]  /*df70*/  F2FP.SATFINITE.E5M2.F32.PACK_AB_MERGE_C R9, RZ, R3, RZ ;  /* 0x00000003ff09723e */ /* 0x002fc600048060ff */
[----:B------:R0:W-:Y:S01]  /*df80*/  @!P5 STG.E.U8 desc[UR16][R24.64+0xe8], R7 ;  /* 0x0000e8071800d986 */ /* 0x0001e2000c101110 */
[C---:B------:R-:W-:Y:S02]  /*df90*/  ISETP.LT.OR P3, PT, R35.reuse, 0xe9, !P0 ;  /* 0x000000e92300780c */ /* 0x040fe40004761670 */
[C---:B------:R-:W-:Y:S01]  /*dfa0*/  ISETP.LT.OR P4, PT, R35.reuse, 0xea, !P0 ;  /* 0x000000ea2300780c */ /* 0x040fe20004781670 */
[----:B------:R1:W-:Y:S01]  /*dfb0*/  @!P6 STG.E.U8 desc[UR16][R24.64+0xe9], R9 ;  /* 0x0000e9091800e986 */ /* 0x0003e2000c101110 */
[C---:B------:R-:W-:Y:S01]  /*dfc0*/  ISETP.LT.OR P5, PT, R35.reuse, 0xf1, !P1 ;  /* 0x000000f12300780c */ /* 0x040fe20004fa1670 */
[----:B------:R-:W-:Y:S01]  /*dfd0*/  FMUL R2, R218, UR20 ;  /* 0x00000014da027c20 */ /* 0x000fe20008400000 */
[----:B------:R-:W-:Y:S02]  /*dfe0*/  ISETP.LT.OR P6, PT, R35, 0xf2, !P1 ;  /* 0x000000f22300780c */ /* 0x000fe40004fc1670 */
[----:B------:R-:W-:Y:S02]  /*dff0*/  F2FP.SATFINITE.E5M2.F32.PACK_AB_MERGE_C R11, RZ, R0, RZ ;  /* 0x00000000ff0b723e */ /* 0x000fe400048060ff */
[----:B------:R-:W-:-:S03]  /*e000*/  F2FP.SATFINITE.E5M2.F32.PACK_AB_MERGE_C R5, RZ, R2, RZ ;  /* 0x00000002ff05723e */ /* 0x000fc600048060ff */
[----:B------:R-:W-:Y:S01]  /*e010*/  @!P3 STG.E.U8 desc[UR16][R26.64+0xe8], R11 ;  /* 0x0000e80b1a00b986 */ /* 0x000fe2000c101110 */
[----:B------:R-:W-:-:S03]  /*e020*/  ISETP.LT.OR P3, PT, R35, 0xf1, !P0 ;  /* 0x000000f12300780c */ /* 0x000fc60004761670 */
[----:B------:R-:W-:Y:S01]  /*e030*/  @!P4 STG.E.U8 desc[UR16][R26.64+0xe9], R5 ;  /* 0x0000e9051a00c986 */ /* 0x000fe2000c101110 */
[C---:B------:R-:W-:Y:S02]  /*e040*/  ISETP.LT.OR P4, PT, R35.reuse, 0xf9, !P1 ;  /* 0x000000f92300780c */ /* 0x040fe40004f81670 */
[----:B------:R-:W-:Y:S01]  /*e050*/  ISETP.LT.OR P1, PT, R35, 0xfa, !P1 ;  /* 0x000000fa2300780c */ /* 0x000fe20004f21670 */
[----:B------:R-:W-:-:S05]  /*e060*/  FMUL R0, R220, UR20 ;  /* 0x00000014dc007c20 */ /* 0x000fca0008400000 */
[----:B0-----:R-:W-:-:S05]  /*e070*/  F2FP.SATFINITE.E5M2.F32.PACK_AB_MERGE_C R7, RZ, R0, RZ ;  /* 0x00000000ff07723e */ /* 0x001fca00048060ff */
[----:B------:R0:W-:Y:S01]  /*e080*/  @!P5 STG.E.U8 desc[UR16][R24.64+0xf0], R7 ;  /* 0x0000f0071800d986 */ /* 0x0001e2000c101110 */
[----:B------:R-:W-:-:S05]  /*e090*/  FMUL R3, R221, UR20 ;  /* 0x00000014dd037c20 */ /* 0x000fca0008400000 */
[----:B-1----:R-:W-:Y:S02]  /*e0a0*/  F2FP.SATFINITE.E5M2.F32.PACK_AB_MERGE_C R9, RZ, R3, RZ ;  /* 0x00000003ff09723e */ /* 0x002fe400048060ff */
[----:B------:R-:W-:-:S03]  /*e0b0*/  ISETP.LT.OR P5, PT, R35, 0xf2, !P0 ;  /* 0x000000f22300780c */ /* 0x000fc600047a1670 */
[----:B------:R1:W-:Y:S01]  /*e0c0*/  @!P6 STG.E.U8 desc[UR16][R24.64+0xf1], R9 ;  /* 0x0000f1091800e986 */ /* 0x0003e2000c101110 */
[C---:B------:R-:W-:Y:S02]  /*e0d0*/  ISETP.LT.OR P6, PT, R35.reuse, 0xf9, !P0 ;  /* 0x000000f92300780c */ /* 0x040fe400047c1670 */
[----:B------:R-:W-:Y:S01]  /*e0e0*/  ISETP.LT.OR P0, PT, R35, 0xfa, !P0 ;  /* 0x000000fa2300780c */ /* 0x000fe20004701670 */
[----:B------:R-:W-:-:S05]  /*e0f0*/  FMUL R0, R223, UR20 ;  /* 0x00000014df007c20 */ /* 0x000fca0008400000 */
[----:B------:R-:W-:-:S05]  /*e100*/  F2FP.SATFINITE.E5M2.F32.PACK_AB_MERGE_C R13, RZ, R0, RZ ;  /* 0x00000000ff0d723e */ /* 0x000fca00048060ff */
[----:B------:R0:W-:Y:S01]  /*e110*/  @!P3 STG.E.U8 desc[UR16][R26.64+0xf0], R13 ;  /* 0x0000f00d1a00b986 */ /* 0x0001e2000c101110 */
[----:B----4-:R-:W-:Y:S01]  /*e120*/  FMUL R0, R222, UR20 ;  /* 0x00000014de007c20 */ /* 0x010fe20008400000 */
[----:B--2---:R-:W-:Y:S01]  /*e130*/  FMUL R2, R224, UR20 ;  /* 0x00000014e0027c20 */ /* 0x004fe20008400000 */
[----:B---3--:R-:W-:-:S03]  /*e140*/  FMUL R3, R225, UR20 ;  /* 0x00000014e1037c20 */ /* 0x008fc60008400000 */
[----:B0-----:R-:W-:Y:S01]  /*e150*/  F2FP.SATFINITE.E5M2.F32.PACK_AB_MERGE_C R7, RZ, R0, RZ ;  /* 0x00000000ff07723e */ /* 0x001fe200048060ff */
[----:B------:R-:W-:Y:S01]  /*e160*/  FMUL R4, R226, UR20 ;  /* 0x00000014e2047c20 */ /* 0x000fe20008400000 */
[----:B------:R-:W-:Y:S01]  /*e170*/  FMUL R5, R227, UR20 ;  /* 0x00000014e3057c20 */ /* 0x000fe20008400000 */
[----:B-1----:R-:W-:Y:S02]  /*e180*/  F2FP.SATFINITE.E5M2.F32.PACK_AB_MERGE_C R9, RZ, R2, RZ ;  /* 0x00000002ff09723e */ /* 0x002fe400048060ff */
[----:B------:R-:W-:Y:S02]  /*e190*/  F2FP.SATFINITE.E5M2.F32.PACK_AB_MERGE_C R3, RZ, R3, RZ ;  /* 0x00000003ff03723e */ /* 0x000fe400048060ff */
[----:B------:R-:W-:Y:S02]  /*e1a0*/  F2FP.SATFINITE.E5M2.F32.PACK_AB_MERGE_C R11, RZ, R4, RZ ;  /* 0x00000004ff0b723e */ /* 0x000fe400048060ff */
[----:B------:R-:W-:Y:S01]  /*e1b0*/  F2FP.SATFINITE.E5M2.F32.PACK_AB_MERGE_C R5, RZ, R5, RZ ;  /* 0x00000005ff05723e */ /* 0x000fe200048060ff */
[----:B------:R0:W-:Y:S04]  /*e1c0*/  @!P5 STG.E.U8 desc[UR16][R26.64+0xf1], R7 ;  /* 0x0000f1071a00d986 */ /* 0x0001e8000c101110 */
[----:B------:R0:W-:Y:S04]  /*e1d0*/  @!P4 STG.E.U8 desc[UR16][R24.64+0xf8], R9 ;  /* 0x0000f8091800c986 */ /* 0x0001e8000c101110 */
[----:B------:R0:W-:Y:S04]  /*e1e0*/  @!P1 STG.E.U8 desc[UR16][R24.64+0xf9], R3 ;  /* 0x0000f90318009986 */ /* 0x0001e8000c101110 */
[----:B------:R0:W-:Y:S04]  /*e1f0*/  @!P6 STG.E.U8 desc[UR16][R26.64+0xf8], R11 ;  /* 0x0000f80b1a00e986 */ /* 0x0001e8000c101110 */
[----:B------:R0:W-:Y:S02]  /*e200*/  @!P0 STG.E.U8 desc[UR16][R26.64+0xf9], R5 ;  /* 0x0000f9051a008986 */ /* 0x0001e4000c101110 */
.L_x_290:
[----:B------:R-:W-:Y:S05]  /*e210*/  BSYNC B0 ;  /* 0x0000000000007941 */ /* 0x000fea0003800000 */
.L_x_32:
[----:B0-----:R-:W2:Y:S04]  /*e220*/  LDL.LU R3, [R1+0x78] ;  /* 0x0000780001037983 */ /* 0x001ea80000300800 */
[----:B-----5:R-:W2:Y:S01]  /*e230*/  LDL.LU R2, [R1+0x7c] ;  /* 0x00007c0001027983 */ /* 0x020ea20000300800 */
[----:B------:R-:W-:Y:S01]  /*e240*/  ULDC UR6, c[0x0][0xc] ;  /* 0x0000030000067ab9 */ /* 0x000fe20000000800 */
[----:B------:R-:W-:Y:S01]  /*e250*/  ULDC UR7, c[0x0][0x10] ;  /* 0x0000040000077ab9 */ /* 0x000fe20000000800 */
[----:B------:R-:W2:Y:S01]  /*e260*/  LDC R5, c[0x0][0x14] ;  /* 0x00000500ff057b82 */ /* 0x000ea20000000800 */
[----:B------:R-:W-:Y:S01]  /*e270*/  UIMAD.WIDE.U32 UR6, UR6, UR7, URZ ;  /* 0x00000007060672a5 */ /* 0x000fe2000f8e003f */
[----:B------:R-:W-:Y:S01]  /*e280*/  PRMT R0, RZ, 0x7610, R0 ;  /* 0x00007610ff007816 */ /* 0x000fe20000000000 */
[----:B------:R-:W-:-:S04]  /*e290*/  UMOV UR22, 0xffffffff ;  /* 0xffffffff00167882 */ /* 0x000fc80000000000 */
[----:B--2---:R-:W-:-:S04]  /*e2a0*/  IMAD.WIDE.U32 R2, R5, UR6, R2 ;  /* 0x0000000605027c25 */ /* 0x004fc8000f8e0002 */
[----:B------:R-:W-:Y:S01]  /*e2b0*/  IMAD R5, R5, UR7, RZ ;  /* 0x0000000705057c24 */ /* 0x000fe2000f8e02ff */
[----:B------:R-:W-:Y:S01]  /*e2c0*/  ULDC.64 UR6, c[0x0][0x650] ;  /* 0x0001940000067ab9 */ /* 0x000fe20000000a00 */
[----:B------:R-:W-:Y:S01]  /*e2d0*/  IMAD.MOV.U32 R19, RZ, RZ, R2 ;  /* 0x000000ffff137224 */ /* 0x000fe200078e0002 */
[----:B------:R-:W-:Y:S01]  /*e2e0*/  ISETP.GE.U32.AND P0, PT, R2, UR6, PT ;  /* 0x0000000602007c0c */ /* 0x000fe2000bf06070 */
[----:B------:R-:W-:Y:S02]  /*e2f0*/  IMAD.IADD R22, R3, 0x1, R5 ;  /* 0x0000000103167824 */ /* 0x000fe400078e0205 */
[----:B------:R-:W-:-:S03]  /*e300*/  IMAD.MOV.U32 R2, RZ, RZ, -0x1 ;  /* 0xffffffffff027424 */ /* 0x000fc600078e00ff */
[----:B------:R0:W-:Y:S01]  /*e310*/  STL [R1+0x78], R22 ;  /* 0x0000781601007387 */ /* 0x0001e20000100800 */
[----:B------:R-:W-:-:S03]  /*e320*/  ISETP.GE.U32.AND.EX P0, PT, R22, UR7, PT, P0 ;  /* 0x0000000716007c0c */ /* 0x000fc6000bf06100 */
[----:B------:R0:W-:Y:S04]  /*e330*/  STL [R1+0x7c], R19 ;  /* 0x00007c1301007387 */ /* 0x0001e80000100800 */
[----:B------:R0:W-:Y:S06]  /*e340*/  STL [R1+0x80], R2 ;  /* 0x0000800201007387 */ /* 0x0001ec0000100800 */
[----:B------:R-:W-:Y:S05]  /*e350*/  @P0 BRA `(.L_x_291) ;  /* 0x00000004006c0947 */ /* 0x000fea0003800000 */
[----:B------:R-:W2:Y:S01]  /*e360*/  S2R R14, SR_CTAID.X ;  /* 0x00000000000e7919 */ /* 0x000ea20000002500 */
[----:B------:R-:W5:Y:S01]  /*e370*/  LDC.64 R8, c[0x0][0x628] ;  /* 0x00018a00ff087b82 */ /* 0x000f620000000a00 */
[----:B------:R-:W-:Y:S01]  /*e380*/  ULDC UR6, c[0x0][0x150] ;  /* 0x0000540000067ab9 */ /* 0x000fe20000000800 */
[----:B------:R-:W-:Y:S01]  /*e390*/  IMAD.MOV.U32 R6, RZ, RZ, R19 ;  /* 0x000000ffff067224 */ /* 0x000fe200078e0013 */
[----:B------:R-:W0:Y:S01]  /*e3a0*/  S2R R16, SR_CTAID.Y ;  /* 0x0000000000107919 */ /* 0x000e220000002600 */
[----:B------:R-:W-:-:S04]  /*e3b0*/  IMAD.MOV.U32 R7, RZ, RZ, R22 ;  /* 0x000000ffff077224 */ /* 0x000fc800078e0016 */
[----:B------:R-:W0:Y:S08]  /*e3c0*/  LDC R17, c[0x0][0x144] ;  /* 0x00005100ff117b82 */ /* 0x000e300000000800 */
[----:B------:R-:W0:Y:S08]  /*e3d0*/  LDC R10, c[0x0][0x630] ;  /* 0x00018c00ff0a7b82 */ /* 0x000e300000000800 */
[----:B------:R-:W0:Y:S01]  /*e3e0*/  LDC.64 R12, c[0x0][0x620] ;  /* 0x00018800ff0c7b82 */ /* 0x000e220000000a00 */
[----:B-----5:R-:W-:-:S04]  /*e3f0*/  ISETP.NE.U32.AND P0, PT, R8, RZ, PT ;  /* 0x000000ff0800720c */ /* 0x020fc80003f05070 */
[----:B------:R-:W-:Y:S02]  /*e400*/  ISETP.NE.AND.EX P0, PT, R9, RZ, PT, P0 ;  /* 0x000000ff0900720c */ /* 0x000fe40003f05300 */
[----:B--2---:R-:W-:-:S05]  /*e410*/  I2FP.F32.U32 R0, R14 ;  /* 0x0000000e00007245 */ /* 0x004fca0000201000 */
[----:B------:R-:W-:-:S04]  /*e420*/  FMUL R0, R0, UR6 ;  /* 0x0000000600007c20 */ /* 0x000fc80008400000 */
[----:B------:R2:W0:Y:S02]  /*e430*/  F2I.U32.TRUNC.NTZ R15, R0 ;  /* 0x00000000000f7305 */ /* 0x000424000020f000 */
[----:B------:R-:W-:Y:S05]  /*e440*/  @!P0 BRA `(.L_x_292) ;  /* 0x0000000000288947 */ /* 0x000fea0003800000 */
[----:B--2---:R-:W2:Y:S02]  /*e450*/  LDC R0, c[0x0][0x634] ;  /* 0x00018d00ff007b82 */ /* 0x004ea40000000800 */
[----:B--2---:R-:W-:-:S05]  /*e460*/  IADD3 R7, P0, R19, R0, RZ ;  /* 0x0000000013077210 */ /* 0x004fca0007f1e0ff */
[----:B------:R-:W-:-:S04]  /*e470*/  IMAD.X R11, RZ, RZ, R22, P0 ;  /* 0x000000ffff0b7224 */ /* 0x000fc800000e0616 */
[----:B0-----:R-:W-:-:S04]  /*e480*/  IMAD.WIDE.U32 R2, R11, R8, RZ ;  /* 0x000000080b027225 */ /* 0x001fc800078e00ff */
[----:B------:R-:W-:-:S04]  /*e490*/  IMAD.WIDE.U32 R4, P0, R7, R9, R2 ;  /* 0x0000000907047225 */ /* 0x000fc80007800002 */
[----:B------:R-:W-:-:S04]  /*e4a0*/  IMAD.WIDE.U32 R2, R7, R8, RZ ;  /* 0x0000000807027225 */ /* 0x000fc800078e00ff */
[----:B------:R-:W-:Y:S01]  /*e4b0*/  IMAD.X R7, RZ, RZ, RZ, P0 ;  /* 0x000000ffff077224 */ /* 0x000fe200000e06ff */
[----:B------:R-:W-:Y:S01]  /*e4c0*/  IADD3 RZ, P0, R3, R4, RZ ;  /* 0x0000000403ff7210 */ /* 0x000fe20007f1e0ff */
[----:B------:R-:W-:-:S04]  /*e4d0*/  IMAD.MOV.U32 R6, RZ, RZ, R5 ;  /* 0x000000ffff067224 */ /* 0x000fc800078e0005 */
[----:B------:R-:W-:-:S08]  /*e4e0*/  IMAD.WIDE.U32.X R6, R11, R9, R6, P0 ;  /* 0x000000090b067225 */ /* 0x000fd000000e0406 */
.L_x_292:
[-CC-:B0-----:R-:W-:Y:S01]  /*e4f0*/  SHF.R.U64 R24, R6, R10.reuse, R7.reuse ;  /* 0x0000000a06187219 */ /* 0x181fe20000001207 */
[----:B------:R-:W0:Y:S01]  /*e500*/  LDC.64 R20, c[0x0][0x640] ;  /* 0x00019000ff147b82 */ /* 0x000e220000000a00 */
[----:B--2---:R-:W-:Y:S01]  /*e510*/  SHF.R.U32.HI R0, RZ, R10, R7 ;  /* 0x0000000aff007219 */ /* 0x004fe20000011607 */
[----:B------:R-:W-:Y:S01]  /*e520*/  IMAD.MOV.U32 R2, RZ, RZ, R19 ;  /* 0x000000ffff027224 */ /* 0x000fe200078e0013 */
[----:B------:R-:W-:Y:S01]  /*e530*/  IADD3 R5, P0, RZ, -R24, RZ ;  /* 0x80000018ff057210 */ /* 0x000fe20007f1e0ff */
[----:B------:R-:W-:Y:S01]  /*e540*/  IMAD.MOV R15, RZ, RZ, -R15 ;  /* 0x000000ffff0f7224 */ /* 0x000fe200078e0a0f */
[----:B------:R-:W-:Y:S01]  /*e550*/  ULDC UR6, c[0x0][0x154] ;  /* 0x0000550000067ab9 */ /* 0x000fe20000000800 */
[----:B------:R-:W-:Y:S02]  /*e560*/  IMAD.MOV.U32 R7, RZ, RZ, 0x1 ;  /* 0x00000001ff077424 */ /* 0x000fe400078e00ff */
[----:B------:R-:W2:Y:S01]  /*e570*/  LDC R4, c[0x0][0x618] ;  /* 0x00018600ff047b82 */ /* 0x000ea20000000800 */
[----:B------:R-:W-:-:S02]  /*e580*/  IMAD.X R3, RZ, RZ, ~R0, P0 ;  /* 0x000000ffff037224 */ /* 0x000fc400000e0e00 */
[----:B------:R-:W-:Y:S02]  /*e590*/  IMAD R15, R17, R15, R14 ;  /* 0x0000000f110f7224 */ /* 0x000fe400078e020e */
[-C--:B------:R-:W-:Y:S02]  /*e5a0*/  IMAD R0, R3, R12.reuse, RZ ;  /* 0x0000000c03007224 */ /* 0x080fe400078e02ff */
[----:B------:R-:W-:Y:S01]  /*e5b0*/  IMAD.MOV.U32 R3, RZ, RZ, R22 ;  /* 0x000000ffff037224 */ /* 0x000fe200078e0016 */
[----:B------:R-:W5:Y:S01]  /*e5c0*/  LDC R6, c[0x0][0x608] ;  /* 0x00018200ff067b82 */ /* 0x000f620000000800 */
[----:B------:R-:W-:-:S04]  /*e5d0*/  IMAD.WIDE.U32 R2, R5, R12, R2 ;  /* 0x0000000c05027225 */ /* 0x000fc800078e0002 */
[----:B------:R-:W-:-:S03]  /*e5e0*/  IMAD R5, R5, R13, R0 ;  /* 0x0000000d05057224 */ /* 0x000fc600078e0200 */
[----:B------:R-:W1:Y:S01]  /*e5f0*/  LDC R18, c[0x0][0x658] ;  /* 0x00019600ff127b82 */ /* 0x000e620000000800 */
[----:B------:R-:W-:Y:S01]  /*e600*/  I2FP.F32.U32 R0, R16 ;  /* 0x0000001000007245 */ /* 0x000fe20000201000 */
[----:B------:R-:W-:Y:S01]  /*e610*/  IMAD.IADD R3, R3, 0x1, R5 ;  /* 0x0000000103037824 */ /* 0x000fe200078e0205 */
[----:B0-----:R-:W-:Y:S01]  /*e620*/  ISETP.NE.U32.AND P0, PT, R20, RZ, PT ;  /* 0x000000ff1400720c */ /* 0x001fe20003f05070 */
[----:B------:R-:W-:Y:S02]  /*e630*/  IMAD.MOV.U32 R5, RZ, RZ, -0x1 ;  /* 0xffffffffff057424 */ /* 0x000fe400078e00ff */
[----:B------:R-:W-:Y:S02]  /*e640*/  FMUL R0, R0, UR6 ;  /* 0x0000000600007c20 */ /* 0x000fe40008400000 */
[----:B------:R-:W0:Y:S01]  /*e650*/  LDC R13, c[0x0][0x148] ;  /* 0x00005200ff0d7b82 */ /* 0x000e220000000800 */
[----:B--2---:R-:W-:Y:S01]  /*e660*/  SHF.R.U64 R10, R2, R4, R3 ;  /* 0x00000004020a7219 */ /* 0x004fe20000001203 */
[----:B------:R2:W0:Y:S01]  /*e670*/  F2I.U32.TRUNC.NTZ R12, R0 ;  /* 0x00000000000c7305 */ /* 0x000422000020f000 */
[----:B------:R-:W-:-:S02]  /*e680*/  ISETP.NE.AND.EX P0, PT, R21, RZ, PT, P0 ;  /* 0x000000ff1500720c */ /* 0x000fc40003f05300 */
[----:B------:R-:W-:-:S03]  /*e690*/  SHF.R.U32.HI R3, RZ, R4, R3 ;  /* 0x00000004ff037219 */ /* 0x000fc60000011603 */
[----:B------:R-:W0:Y:S01]  /*e6a0*/  LDC R14, c[0x0][0x600] ;  /* 0x00018000ff0e7b82 */ /* 0x000e220000000800 */
[-CC-:B-----5:R-:W-:Y:S02]  /*e6b0*/  SHF.R.U64 R8, R10, R6.reuse, R3.reuse ;  /* 0x000000060a087219 */ /* 0x1a0fe40000001203 */
[----:B------:R-:W-:-:S05]  /*e6c0*/  SHF.R.U32.HI R3, RZ, R6, R3 ;  /* 0x00000006ff037219 */ /* 0x000fca0000011603 */
[----:B------:R-:W0:Y:S01]  /*e6d0*/  LDC R19, c[0x0][0x648] ;  /* 0x00019200ff137b82 */ /* 0x000e220000000800 */
[-CC-:B-1----:R-:W-:Y:S02]  /*e6e0*/  SHF.R.U64 R11, R8, R18.reuse, R3.reuse ;  /* 0x00000012080b7219 */ /* 0x182fe40000001203 */
[-C--:B------:R-:W-:Y:S02]  /*e6f0*/  SHF.L.U32 R5, R5, R18.reuse, RZ ;  /* 0x0000001205057219 */ /* 0x080fe400000006ff */
[-C--:B------:R-:W-:Y:S01]  /*e700*/  SHF.R.U32.HI R3, RZ, R18.reuse, R3 ;  /* 0x00000012ff037219 */ /* 0x080fe20000011603 */
[----:B------:R-:W-:Y:S01]  /*e710*/  IMAD.MOV.U32 R2, RZ, RZ, R11 ;  /* 0x000000ffff027224 */ /* 0x000fe200078e000b */
[----:B------:R-:W-:Y:S01]  /*e720*/  SHF.L.U32 R34, R7, R18, RZ ;  /* 0x0000001207227219 */ /* 0x000fe200000006ff */
[----:B------:R-:W1:Y:S01]  /*e730*/  LDC R22, c[0x0][0x638] ;  /* 0x00018e00ff167b82 */ /* 0x000e620000000800 */
[----:B------:R-:W-:-:S07]  /*e740*/  LOP3.LUT R17, RZ, R5, RZ, 0x33, !PT ;  /* 0x00000005ff117212 */ /* 0x000fce00078e33ff */
[----:B------:R-:W0:Y:S01]  /*e750*/  LDC R23, c[0x0][0x610] ;  /* 0x00018400ff177b82 */ /* 0x000e220000000800 */
[----:B--2---:R-:W-:Y:S05]  /*e760*/  @!P0 BRA `(.L_x_293) ;  /* 0x0000000000288947 */ /* 0x004fea0003800000 */
[----:B------:R-:W2:Y:S02]  /*e770*/  LDC R0, c[0x0][0x64c] ;  /* 0x00019300ff007b82 */ /* 0x000ea40000000800 */
[----:B--2---:R-:W-:-:S05]  /*e780*/  IADD3 R7, P0, R11, R0, RZ ;  /* 0x000000000b077210 */ /* 0x004fca0007f1e0ff */
        /* <DEDUP_REMOVED lines=8> */
.L_x_293:
[----:B0-----:R-:W-:Y:S01]  /*e810*/  SHF.R.U64 R0, R2, R19, R3 ;  /* 0x0000001302007219 */ /* 0x001fe20000001203 */
[----:B------:R-:W-:Y:S01]  /*e820*/  VIADD R3, R14, 0xffffffff ;  /* 0xffffffff0e037836 */ /* 0x000fe20000000000 */
[----:B------:R-:W-:Y:S01]  /*e830*/  LOP3.LUT R5, R8, R17, RZ, 0xc0, !PT ;  /* 0x0000001108057212 */ /* 0x000fe200078ec0ff */
[----:B------:R-:W-:Y:S01]  /*e840*/  IMAD.MOV R12, RZ, RZ, -R12 ;  /* 0x000000ffff0c7224 */ /* 0x000fe200078e0a0c */
[----:B------:R-:W-:Y:S01]  /*e850*/  R2UR UR22, R24 ;  /* 0x00000000181672ca */ /* 0x000fe200000e0000 */
[----:B------:R-:W-:Y:S01]  /*e860*/  IMAD.MOV R2, RZ, RZ, -R0 ;  /* 0x000000ffff027224 */ /* 0x000fe200078e0a00 */
[----:B------:R-:W-:Y:S01]  /*e870*/  LOP3.LUT R3, R10, R3, RZ, 0xc0, !PT ;  /* 0x000000030a037212 */ /* 0x000fe200078ec0ff */
[----:B------:R-:W-:Y:S02]  /*e880*/  IMAD R34, R34, R0, R5 ;  /* 0x0000000022227224 */ /* 0x000fe400078e0205 */
[----:B------:R-:W-:Y:S02]  /*e890*/  @P2 IMAD R15, R13, R12, R16 ;  /* 0x0000000c0d0f2224 */ /* 0x000fe400078e0210 */
[----:B-1----:R-:W-:-:S02]  /*e8a0*/  IMAD R0, R2, R22, R11 ;  /* 0x0000001602007224 */ /* 0x002fc400078e020b */
[----:B------:R-:W-:Y:S02]  /*e8b0*/  IMAD R34, R34, R23, R15 ;  /* 0x0000001722227224 */ /* 0x000fe400078e020f */
[----:B------:R-:W-:Y:S02]  /*e8c0*/  IMAD R3, R0, R14, R3 ;  /* 0x0000000e00037224 */ /* 0x000fe400078e0203 */
[----:B------:R-:W-:-:S03]  /*e8d0*/  IMAD.MOV.U32 R0, RZ, RZ, 0x1 ;  /* 0x00000001ff007424 */ /* 0x000fc600078e00ff */
[----:B------:R-:W-:Y:S02]  /*e8e0*/  SEL R2, R3, R34, !P2 ;  /* 0x0000002203027207 */ /* 0x000fe40005000000 */
[----:B------:R-:W-:-:S03]  /*e8f0*/  SEL R34, R34, R3, !P2 ;  /* 0x0000000322227207 */ /* 0x000fc60005000000 */
[----:B------:R2:W-:Y:S04]  /*e900*/  STL [R1+0x80], R2 ;  /* 0x0000800201007387 */ /* 0x0005e80000100800 */
.L_x_291:
[----:B------:R0:W-:Y:S01]  /*e910*/  STL [R1+0x84], R34 ;  /* 0x0000842201007387 */ /* 0x0001e20000100800 */
[----:B------:R-:W-:-:S13]  /*e920*/  LOP3.LUT P0, RZ, R0, 0xff, RZ, 0xc0, !PT ;  /* 0x000000ff00ff7812 */ /* 0x000fda000780c0ff */
[----:B0-----:R-:W-:Y:S05]  /*e930*/  @P0 BRA `(.L_x_294) ;  /* 0xffffff2400ec0947 */ /* 0x001fea000383ffff */
[----:B------:R-:W-:Y:S05]  /*e940*/  EXIT ;  /* 0x000000000000794d */ /* 0x000fea0003800000 */
.L_x_4:
[----:B------:R-:W2:Y:S01]  /*e950*/  LDL R16, [R1+0x7c] ;  /* 0x00007c0001107983 */ /* 0x000ea20000100800 */
[----:B------:R-:W-:-:S03]  /*e960*/  ULDC.64 UR4, c[0x0][0x650] ;  /* 0x0001940000047ab9 */ /* 0x000fc60000000a00 */
[----:B------:R-:W3:Y:S01]  /*e970*/  LDL R17, [R1+0x78] ;  /* 0x0000780001117983 */ /* 0x000ee20000100800 */
[----:B------:R-:W-:Y:S01]  /*e980*/  PRMT R4, RZ, 0x7610, R4 ;  /* 0x00007610ff047816 */ /* 0x000fe20000000004 */
[----:B------:R-:W-:Y:S02]  /*e990*/  IMAD.MOV.U32 R5, RZ, RZ, -0x1 ;  /* 0xffffffffff057424 */ /* 0x000fe400078e00ff */
[----:B------:R-:W-:Y:S02]  /*e9a0*/  IMAD.MOV.U32 R6, RZ, RZ, -0x1 ;  /* 0xffffffffff067424 */ /* 0x000fe400078e00ff */
[----:B------:R-:W-:Y:S01]  /*e9b0*/  IMAD.MOV.U32 R11, RZ, RZ, -0x1 ;  /* 0xffffffffff0b7424 */ /* 0x000fe200078e00ff */
[----:B--2---:R-:W-:-:S04]  /*e9c0*/  ISETP.GE.U32.AND P0, PT, R16, UR4, PT ;  /* 0x0000000410007c0c */ /* 0x004fc8000bf06070 */
[----:B---3--:R-:W-:-:S13]  /*e9d0*/  ISETP.GE.U32.AND.EX P0, PT, R17, UR5, PT, P0 ;  /* 0x0000000511007c0c */ /* 0x008fda000bf06100 */
[----:B------:R-:W-:Y:S05]  /*e9e0*/  @P0 BRA `(.L_x_295) ;  /* 0x00000004005c0947 */ /* 0x000fea0003800000 */
        /* <DEDUP_REMOVED lines=18> */
.L_x_296:
[-CC-:B------:R-:W-:Y:S01]  /*eb10*/  SHF.R.U64 R11, R8, R12.reuse, R9.reuse ;  /* 0x0000000c080b7219 */ /* 0x180fe20000001209 */
[----:B------:R-:W0:Y:S01]  /*eb20*/  LDC.64 R20, c[0x0][0x640] ;  /* 0x00019000ff147b82 */ /* 0x000e220000000a00 */
[----:B------:R-:W-:Y:S01]  /*eb30*/  SHF.R.U32.HI R3, RZ, R12, R9 ;  /* 0x0000000cff037219 */ /* 0x000fe20000011609 */
[----:B------:R-:W-:Y:S01]  /*eb40*/  ULDC UR4, c[0x0][0x150] ;  /* 0x0000540000047ab9 */ /* 0x000fe20000000800 */
[----:B------:R-:W-:Y:S01]  /*eb50*/  IADD3 R7, P0, RZ, -R11, RZ ;  /* 0x8000000bff077210 */ /* 0x000fe20007f1e0ff */
[----:B------:R-:W-:Y:S01]  /*eb60*/  IMAD.MOV.U32 R4, RZ, RZ, R16 ;  /* 0x000000ffff047224 */ /* 0x000fe200078e0010 */
[----:B------:R-:W-:Y:S01]  /*eb70*/  I2FP.F32.U32 R6, R2 ;  /* 0x0000000200067245 */ /* 0x000fe20000201000 */
[----:B------:R-:W-:Y:S02]  /*eb80*/  IMAD.MOV.U32 R5, RZ, RZ, R17 ;  /* 0x000000ffff057224 */ /* 0x000fe400078e0011 */
[----:B------:R-:W1:Y:S01]  /*eb90*/  LDC R10, c[0x0][0x618] ;  /* 0x00018600ff0a7b82 */ /* 0x000e620000000800 */
[----:B------:R-:W-:-:S02]  /*eba0*/  IMAD.X R3, RZ, RZ, ~R3, P0 ;  /* 0x000000ffff037224 */ /* 0x000fc400000e0e03 */
[----:B------:R-:W-:Y:S01]  /*ebb0*/  FMUL R9, R6, UR4 ;  /* 0x0000000406097c20 */ /* 0x000fe20008400000 */
[----:B------:R-:W-:Y:S01]  /*ebc0*/  IMAD.WIDE.U32 R4, R7, R14, R4 ;  /* 0x0000000e07047225 */ /* 0x000fe200078e0004 */
[----:B------:R-:W-:-:S03]  /*ebd0*/  ULDC UR4, c[0x0][0x154] ;  /* 0x0000550000047ab9 */ /* 0x000fc60000000800 */
[----:B------:R-:W-:Y:S01]  /*ebe0*/  IMAD R6, R3, R14, RZ ;  /* 0x0000000e03067224 */ /* 0x000fe200078e02ff */
[----:B------:R-:W2:Y:S01]  /*ebf0*/  LDC R13, c[0x0][0x144] ;  /* 0x00005100ff0d7b82 */ /* 0x000ea20000000800 */
[----:B------:R-:W3:Y:S02]  /*ec00*/  F2I.U32.TRUNC.NTZ R9, R9 ;  /* 0x0000000900097305 */ /* 0x000ee4000020f000 */
[----:B------:R-:W-:Y:S02]  /*ec10*/  IMAD R3, R7, R15, R6 ;  /* 0x0000000f07037224 */ /* 0x000fe400078e0206 */
[----:B------:R-:W-:Y:S02]  /*ec20*/  IMAD.MOV.U32 R6, RZ, RZ, -0x1 ;  /* 0xffffffffff067424 */ /* 0x000fe400078e00ff */
[----:B------:R-:W-:Y:S01]  /*ec30*/  IMAD.IADD R3, R5, 0x1, R3 ;  /* 0x0000000105037824 */ /* 0x000fe200078e0203 */
[----:B------:R-:W4:Y:S01]  /*ec40*/  LDC R12, c[0x0][0x608] ;  /* 0x00018200ff0c7b82 */ /* 0x000f220000000800 */
[----:B------:R-:W-:-:S02]  /*ec50*/  I2FP.F32.U32 R5, R0 ;  /* 0x0000000000057245 */ /* 0x000fc40000201000 */
[----:B0-----:R-:W-:-:S03]  /*ec60*/  ISETP.NE.U32.AND P0, PT, R20, RZ, PT ;  /* 0x000000ff1400720c */ /* 0x001fc60003f05070 */
[----:B------:R-:W-:Y:S01]  /*ec70*/  FMUL R5, R5, UR4 ;  /* 0x0000000405057c20 */ /* 0x000fe20008400000 */
[----:B------:R-:W-:Y:S01]  /*ec80*/  ISETP.NE.AND.EX P0, PT, R21, RZ, PT, P0 ;  /* 0x000000ff1500720c */ /* 0x000fe20003f05300 */
[----:B------:R-:W0:Y:S01]  /*ec90*/  LDC R7, c[0x0][0x658] ;  /* 0x00019600ff077b82 */ /* 0x000e220000000800 */
[-C--:B-1----:R-:W-:Y:S01]  /*eca0*/  SHF.R.U64 R8, R4, R10.reuse, R3 ;  /* 0x0000000a04087219 */ /* 0x082fe20000001203 */
[----:B---3--:R-:W-:Y:S01]  /*ecb0*/  IMAD.MOV R4, RZ, RZ, -R9 ;  /* 0x000000ffff047224 */ /* 0x008fe200078e0a09 */
[----:B------:R-:W-:Y:S02]  /*ecc0*/  SHF.R.U32.HI R3, RZ, R10, R3 ;  /* 0x0000000aff037219 */ /* 0x000fe40000011603 */
[----:B------:R1:W3:Y:S03]  /*ecd0*/  F2I.U32.TRUNC.NTZ R10, R5 ;  /* 0x00000005000a7305 */ /* 0x0002e6000020f000 */
[----:B------:R-:W1:Y:S01]  /*ece0*/  LDC R17, c[0x0][0x148] ;  /* 0x00005200ff117b82 */ /* 0x000e620000000800 */
[----:B--2---:R-:W-:-:S02]  /*ecf0*/  IMAD R19, R13, R4, R2 ;  /* 0x000000040d137224 */ /* 0x004fc400078e0202 */
[----:B------:R-:W-:-:S05]  /*ed00*/  IMAD.MOV.U32 R4, RZ, RZ, 0x1 ;  /* 0x00000001ff047424 */ /* 0x000fca00078e00ff */
[----:B------:R-:W2:Y:S01]  /*ed10*/  LDC R14, c[0x0][0x600] ;  /* 0x00018000ff0e7b82 */ /* 0x000ea20000000800 */
[-CC-:B----4-:R-:W-:Y:S02]  /*ed20*/  SHF.R.U64 R13, R8, R12.reuse, R3.reuse ;  /* 0x0000000c080d7219 */ /* 0x190fe40000001203 */
[----:B------:R-:W-:-:S05]  /*ed30*/  SHF.R.U32.HI R2, RZ, R12, R3 ;  /* 0x0000000cff027219 */ /* 0x000fca0000011603 */
[----:B------:R-:W4:Y:S01]  /*ed40*/  LDC R16, c[0x0][0x648] ;  /* 0x00019200ff107b82 */ /* 0x000f220000000800 */
[-CC-:B0-----:R-:W-:Y:S02]  /*ed50*/  SHF.R.U64 R15, R13, R7.reuse, R2.reuse ;  /* 0x000000070d0f7219 */ /* 0x181fe40000001202 */
[-C--:B------:R-:W-:Y:S02]  /*ed60*/  SHF.L.U32 R6, R6, R7.reuse, RZ ;  /* 0x0000000706067219 */ /* 0x080fe400000006ff */
[-C--:B------:R-:W-:Y:S01]  /*ed70*/  SHF.R.U32.HI R3, RZ, R7.reuse, R2 ;  /* 0x00000007ff037219 */ /* 0x080fe20000011602 */
[----:B------:R-:W-:Y:S01]  /*ed80*/  IMAD.MOV.U32 R2, RZ, RZ, R15 ;  /* 0x000000ffff027224 */ /* 0x000fe200078e000f */
[----:B------:R-:W-:Y:S01]  /*ed90*/  SHF.L.U32 R12, R4, R7, RZ ;  /* 0x00000007040c7219 */ /* 0x000fe200000006ff */
[----:B------:R-:W0:Y:S01]  /*eda0*/  LDC R18, c[0x0][0x638] ;  /* 0x00018e00ff127b82 */ /* 0x000e220000000800 */
[----:B------:R-:W-:-:S07]  /*edb0*/  LOP3.LUT R22, RZ, R6, RZ, 0x33, !PT ;  /* 0x00000006ff167212 */ /* 0x000fce00078e33ff */
        /* <DEDUP_REMOVED lines=12> */
.L_x_297:
[----:B----4-:R-:W-:Y:S01]  /*ee80*/  SHF.R.U64 R3, R2, R16, R3 ;  /* 0x0000001002037219 */ /* 0x010fe20000001203 */
[----:B--2---:R-:W-:Y:S01]  /*ee90*/  VIADD R5, R14, 0xffffffff ;  /* 0xffffffff0e057836 */ /* 0x004fe20000000000 */
[----:B------:R-:W-:Y:S01]  /*eea0*/  LOP3.LUT R2, R13, R22, RZ, 0xc0, !PT ;  /* 0x000000160d027212 */ /* 0x000fe200078ec0ff */
[----:B------:R-:W-:Y:S02]  /*eeb0*/  IMAD.MOV R10, RZ, RZ, -R10 ;  /* 0x000000ffff0a7224 */ /* 0x000fe400078e0a0a */
[----:B------:R-:W-:Y:S02]  /*eec0*/  IMAD.MOV R4, RZ, RZ, -R3 ;  /* 0x000000ffff047224 */ /* 0x000fe400078e0a03 */
[----:B------:R-:W-:Y:S01]  /*eed0*/  IMAD R2, R12, R3, R2 ;  /* 0x000000030c027224 */ /* 0x000fe200078e0202 */
[----:B------:R-:W-:Y:S01]  /*eee0*/  LOP3.LUT R3, R8, R5, RZ, 0xc0, !PT ;  /* 0x0000000508037212 */ /* 0x000fe200078ec0ff */
[----:B------:R-:W-:Y:S02]  /*eef0*/  @P2 IMAD R19, R17, R10, R0 ;  /* 0x0000000a11132224 */ /* 0x000fe400078e0200 */
[----:B0-----:R-:W-:-:S02]  /*ef00*/  IMAD R0, R4, R18, R15 ;  /* 0x0000001204007224 */ /* 0x001fc400078e020f */
[----:B------:R-:W-:Y:S02]  /*ef10*/  IMAD R5, R2, R23, R19 ;  /* 0x0000001702057224 */ /* 0x000fe400078e0213 */
[----:B------:R-:W-:Y:S02]  /*ef20*/  IMAD R0, R0, R14, R3 ;  /* 0x0000000e00007224 */ /* 0x000fe400078e0203 */
[----:B------:R-:W-:-:S03]  /*ef30*/  IMAD.MOV.U32 R4, RZ, RZ, 0x1 ;  /* 0x00000001ff047424 */ /* 0x000fc600078e00ff */
[----:B------:R-:W-:Y:S02]  /*ef40*/  SEL R6, R0, R5, !P2 ;  /* 0x0000000500067207 */ /* 0x000fe40005000000 */
[----:B------:R-:W-:-:S07]  /*ef50*/  SEL R5, R5, R0, !P2 ;  /* 0x0000000005057207 */ /* 0x000fce0005000000 */
.L_x_295:
[----:B------:R-:W-:-:S08]  /*ef60*/  NOP ;  /* 0x0000000000007918 */ /* 0x000fd00000000000 */
[----:B------:R-:W0:-:S00]  /*ef70*/  USETMAXREG.DEALLOC.CTAPOOL 0x28 ;  /* 0x00000028000079c8 */ /* 0x000e0000080e0500 */
[----:B------:R-:W-:-:S13]  /*ef80*/  ISETP.NE.AND P0, PT, RZ, UR8, PT ;  /* 0x00000008ff007c0c */ /* 0x000fda000bf05270 */
[----:B------:R-:W-:Y:S05]  /*ef90*/  @P0 EXIT ;  /* 0x000000000000094d */ /* 0x000fea0003800000 */
[----:B0-----:R-:W-:Y:S01]  /*efa0*/  LOP3.LUT P0, RZ, R4, 0xff, RZ, 0xc0, !PT ;  /* 0x000000ff04ff7812 */ /* 0x001fe2000780c0ff */
[----:B------:R-:W-:Y:S02]  /*efb0*/  IMAD.MOV.U32 R0, RZ, RZ, 0x1 ;  /* 0x00000001ff007424 */ /* 0x000fe400078e00ff */
[----:B------:R-:W-:-:S10]  /*efc0*/  IMAD.MOV.U32 R8, RZ, RZ, RZ ;  /* 0x000000ffff087224 */ /* 0x000fd400078e00ff */
[----:B------:R-:W-:Y:S05]  /*efd0*/  @!P0 BRA `(.L_x_298) ;  /* 0x0000000c00508947 */ /* 0x000fea0003800000 */
[----:B------:R-:W0:Y:S01]  /*efe0*/  S2R R2, SR_TID.X ;  /* 0x0000000000027919 */ /* 0x000e220000002100 */
[----:B------:R-:W-:Y:S01]  /*eff0*/  ULDC UR4, c[0x0][0x28c] ;  /* 0x0000a30000047ab9 */ /* 0x000fe20000000800 */
[----:B------:R-:W-:Y:S01]  /*f000*/  ULDC UR6, c[0x0][0x658] ;  /* 0x0001960000067ab9 */ /* 0x000fe20000000800 */
[----:B------:R-:W-:Y:S01]  /*f010*/  UIADD3 UR10, UR4, 0x3f, URZ ;  /* 0x0000003f040a7890 */ /* 0x000fe2000fffe03f */
[----:B------:R-:W-:Y:S01]  /*f020*/  BSSY B0, `(.L_x_298) ;  /* 0x00000cf000007945 */ /* 0x000fe20003800000 */
[----:B------:R-:W-:Y:S01]  /*f030*/  UMOV UR7, 0xffffffff ;  /* 0xffffffff00077882 */ /* 0x000fe20000000000 */
[----:B------:R-:W-:Y:S01]  /*f040*/  ULDC UR5, c[0x0][0x600] ;  /* 0x0001800000057ab9 */ /* 0x000fe20000000800 */
[----:B------:R-:W-:Y:S01]  /*f050*/  UMOV UR9, 0x1 ;  /* 0x0000000100097882 */ /* 0x000fe20000000000 */
[----:B------:R-:W-:Y:S01]  /*f060*/  USHF.L.U32 UR7, UR7, UR6, URZ ;  /* 0x0000000607077299 */ /* 0x000fe2000800063f */
[----:B------:R-:W-:Y:S01]  /*f070*/  IMAD.MOV.U32 R9, RZ, RZ, 0x1 ;  /* 0x00000001ff097424 */ /* 0x000fe200078e00ff */
[----:B------:R-:W-:Y:S01]  /*f080*/  UIADD3 UR4, UR5, -0x1, URZ ;  /* 0xffffffff05047890 */ /* 0x000fe2000fffe03f */
[----:B------:R-:W-:Y:S01]  /*f090*/  IMAD.MOV.U32 R0, RZ, RZ, 0x1 ;  /* 0x00000001ff007424 */ /* 0x000fe200078e00ff */
[----:B------:R-:W-:Y:S01]  /*f0a0*/  USHF.R.S32.HI UR11, URZ, 0x1f, UR10 ;  /* 0x0000001f3f0b7899 */ /* 0x000fe2000801140a */
[----:B------:R-:W-:Y:S01]  /*f0b0*/  IMAD.MOV.U32 R8, RZ, RZ, RZ ;  /* 0x000000ffff087224 */ /* 0x000fe200078e00ff */
[----:B------:R-:W-:Y:S01]  /*f0c0*/  ULDC UR8, c[0x0][0xc] ;  /* 0x0000030000087ab9 */ /* 0x000fe20000000800 */
[----:B------:R-:W-:-:S02]  /*f0d0*/  USHF.L.U32 UR5, UR9, UR6, URZ ;  /* 0x0000000609057299 */ /* 0x000fc4000800063f */
[----:B------:R-:W-:Y:S01]  /*f0e0*/  ULEA.HI UR11, UR11, UR10, URZ, 0x6 ;  /* 0x0000000a0b0b7291 */ /* 0x000fe2000f8f303f */
[----:B------:R-:W-:Y:S01]  /*f0f0*/  ULDC UR9, c[0x0][0x10] ;  /* 0x0000040000097ab9 */ /* 0x000fe20000000800 */
[----:B------:R-:W-:Y:S02]  /*f100*/  ULOP3.LUT UR6, URZ, UR7, URZ, 0x33, !UPT ;  /* 0x000000073f067292 */ /* 0x000fe4000f8e333f */
[----:B------:R-:W-:Y:S01]  /*f110*/  UIMAD.WIDE.U32 UR8, UR8, UR9, URZ ;  /* 0x00000009080872a5 */ /* 0x000fe2000f8e003f */
[----:B------:R-:W-:Y:S01]  /*f120*/  ULDC UR7, c[0x0][0x14] ;  /* 0x0000050000077ab9 */ /* 0x000fe20000000800 */
[----:B------:R-:W-:Y:S02]  /*f130*/  USHF.R.S32.HI UR20, URZ, 0x6, UR11 ;  /* 0x000000063f147899 */ /* 0x000fe4000801140b */
[----:B------:R-:W-:Y:S02]  /*f140*/  UIMAD.WIDE.U32 UR22, UR8, UR7, URZ ;  /* 0x00000007081672a5 */ /* 0x000fe4000f8e003f */
[----:B------:R-:W-:-:S02]  /*f150*/  UIMAD UR18, UR9, UR7, URZ ;  /* 0x00000007091272a4 */ /* 0x000fc4000f8e023f */
[----:B------:R-:W-:Y:S01]  /*f160*/  ULOP3.LUT UR26, UR13, 0x2, URZ, 0xfc, !UPT ;  /* 0x000000020d1a7892 */ /* 0x000fe2000f8efc3f */
[C---:B0-----:R-:W-:Y:S01]  /*f170*/  LOP3.LUT P3, RZ, R2.reuse, 0x7f, RZ, 0xc0, !PT ;  /* 0x0000007f02ff7812 */ /* 0x041fe2000786c0ff */
[----:B------:R-:W-:Y:S01]  /*f180*/  UIADD3 UR18, UR23, UR18, URZ ;  /* 0x0000001217127290 */ /* 0x000fe2000fffe03f */
[----:B------:R-:W-:Y:S01]  /*f190*/  LOP3.LUT P0, RZ, R2, 0x1f, RZ, 0xc0, !PT ;  /* 0x0000001f02ff7812 */ /* 0x000fe2000780c0ff */
[----:B------:R-:W-:Y:S01]  /*f1a0*/  UIADD3 UR27, UR20, 0x1, URZ ;  /* 0x00000001141b7890 */ /* 0x000fe2000fffe03f */
[----:B------:R-:W-:Y:S02]  /*f1b0*/  ULDC.64 UR24, c[0x0][0x198] ;  /* 0x0000660000187ab9 */ /* 0x000fe40000000a00 */
[----:B------:R-:W-:-:S13]  /*f1c0*/  PLOP3.LUT P0, PT, P0, P3, PT, 0x8a, 0x0 ;  /* 0x000000000000781c */ /* 0x000fda0000707172 */
.L_x_310:
[----:B------:R-:W-:-:S03]  /*f1d0*/  UMOV UR7, 0xffffffff ;  /* 0xffffffff00077882 */ /* 0x000fc60000000000 */
[----:B------:R-:W-:Y:S05]  /*f1e0*/  BRA.DIV UR7, `(.L_x_299) ;  /* 0x00000012077c7947 */ /* 0x000fea000b800000 */
[----:B------:R-:W-:-:S13]  /*f1f0*/  ELECT P1, URZ, PT ;  /* 0x00000000003f782f */ /* 0x000fda0003820000 */
.L_x_326:
[----:B------:R-:W0:Y:S01]  /*f200*/  LDC R2, c[0x0][0x28c] ;  /* 0x0000a300ff027b82 */ /* 0x000e220000000800 */
[----:B------:R-:W-:Y:S01]  /*f210*/  BSSY B1, `(.L_x_300) ;  /* 0x0000038000017945 */ /* 0x000fe20003800000 */
[----:B0-----:R-:W-:-:S13]  /*f220*/  ISETP.LT.OR P1, PT, R2, 0x1, !P1 ;  /* 0x000000010200780c */ /* 0x001fda0004f21670 */
[----:B------:R-:W-:Y:S05]  /*f230*/  @P1 BRA `(.L_x_301) ;  /* 0x0000000000d41947 */ /* 0x000fea0003800000 */
[----:B------:R-:W-:Y:S02]  /*f240*/  IMAD.SHL.U32 R6, R6, 0x100, RZ ;  /* 0x0000010006067824 */ /* 0x000fe400078e00ff */
[----:B------:R-:W-:Y:S02]  /*f250*/  IMAD.SHL.U32 R7, R5, 0x80, RZ ;  /* 0x0000008005077824 */ /* 0x000fe400078e00ff */
[----:B------:R-:W-:Y:S02]  /*f260*/  IMAD.MOV.U32 R12, RZ, RZ, RZ ;  /* 0x000000ffff0c7224 */ /* 0x000fe400078e00ff */
[----:B------:R-:W-:Y:S02]  /*f270*/  IMAD.U32 R14, RZ, RZ, UR27 ;  /* 0x0000001bff0e7e24 */ /* 0x000fe4000f8e00ff */
[----:B------:R-:W-:Y:S02]  /*f280*/  IMAD.MOV.U32 R2, RZ, RZ, R0 ;  /* 0x000000ffff027224 */ /* 0x000fe400078e0000 */
[----:B------:R-:W-:-:S07]  /*f290*/  IMAD.MOV.U32 R3, RZ, RZ, R8 ;  /* 0x000000ffff037224 */ /* 0x000fce00078e0008 */
.L_x_305:
[----:B------:R-:W0:Y:S01]  /*f2a0*/  S2R R5, SR_CgaCtaId ;  /* 0x0000000000057919 */ /* 0x000e220000008800 */
[----:B------:R-:W-:-:S04]  /*f2b0*/  MOV R4, 0x400 ;  /* 0x0000040000047802 */ /* 0x000fc80000000f00 */
[----:B0-----:R-:W-:Y:S02]  /*f2c0*/  LEA R10, R5, R4, 0x18 ;  /* 0x00000004050a7211 */ /* 0x001fe400078ec0ff */
[----:B------:R-:W-:Y:S01]  /*f2d0*/  SHF.L.U32 R4, R2, 0x1f, RZ ;  /* 0x0000001f02047819 */ /* 0x000fe200000006ff */
[----:B------:R-:W0:Y:S02]  /*f2e0*/  @!P3 LDC R5, c[0x0][0x500] ;  /* 0x00014000ff05bb82 */ /* 0x000e240000000800 */
[----:B------:R-:W-:-:S04]  /*f2f0*/  IMAD R13, R3, 0x8, R10 ;  /* 0x00000008030d7824 */ /* 0x000fc800078e020a */
[----:B------:R-:W1:Y:S02]  /*f300*/  SYNCS.PHASECHK.TRANS64.TRYWAIT P1, [R13+URZ+0x48], R4 ;  /* 0x000048040d0075a7 */ /* 0x000e64000802017f */
[----:B-1----:R-:W-:Y:S05]  /*f310*/  @!P1 BRA `(.L_x_302) ;  /* 0x0000001000509947 */ /* 0x002fea0003800000 */
.L_x_327:
[----:B------:R-:W-:Y:S01]  /*f320*/  UPRMT UR7, UR26, 0x9910, URZ ;  /* 0x000099101a077896 */ /* 0x000fe2000800003f */
[----:B0-----:R0:W-:Y:S03]  /*f330*/  @!P3 SYNCS.ARRIVE.TRANS64 RZ, [R13+URZ], R5 ;  /* 0x000000050dffb9a7 */ /* 0x0011e6000800003f */
[----:B------:R-:W-:-:S06]  /*f340*/  UISETP.NE.AND UP0, UPT, UR7, 0x2, UPT ;  /* 0x000000020700788c */ /* 0x000fcc000bf05270 */
[----:B------:R-:W-:-:S13]  /*f350*/  PLOP3.LUT P1, PT, PT, PT, UP0, 0x80, 0x0 ;  /* 0x000000000000781c */ /* 0x000fda0003f2f008 */
[----:B0-----:R-:W-:Y:S05]  /*f360*/  @P1 BRA `(.L_x_303) ;  /* 0x0000000000041947 */ /* 0x001fea0003800000 */
[----:B------:R-:W-:Y:S01]  /*f370*/  BPT.TRAP 0x1 ;  /* 0x000000040000795c */ /* 0x000fe20000300000 */
.L_x_303:
[----:B------:R-:W-:Y:S05]  /*f380*/  @P0 BRA `(.L_x_304) ;  /* 0x0000000000040947 */ /* 0x000fea0003800000 */
[----:B------:R-:W-:Y:S01]  /*f390*/  BPT.TRAP 0x1 ;  /* 0x000000040000795c */ /* 0x000fe20000300000 */
.L_x_304:
[--C-:B-1----:R-:W-:Y:S01]  /*f3a0*/  IMAD R4, R3, 0x2000, R10.reuse ;  /* 0x0000200003047824 */ /* 0x102fe200078e020a */
[----:B------:R-:W-:Y:S01]  /*f3b0*/  R2UR UR9, R13 ;  /* 0x000000000d0972ca */ /* 0x000fe200000e0000 */
[----:B------:R-:W-:Y:S01]  /*f3c0*/  IMAD R10, R3, 0x4000, R10 ;  /* 0x00004000030a7824 */ /* 0x000fe200078e020a */
[----:B------:R-:W-:Y:S01]  /*f3d0*/  UIADD3 UR14, UP0, UR24, 0xf0, URZ ;  /* 0x000000f0180e7890 */ /* 0x000fe2000ff1e03f */
[----:B------:R-:W-:Y:S01]  /*f3e0*/  VIADD R14, R14, 0xffffffff ;  /* 0xffffffff0e0e7836 */ /* 0x000fe20000000000 */
[----:B------:R-:W-:Y:S01]  /*f3f0*/  R2UR UR7, R4 ;  /* 0x00000000040772ca */ /* 0x000fe200000e0000 */
[----:B------:R-:W-:Y:S01]  /*f400*/  UIADD3 UR28, UP1, UR24, 0x1f0, URZ ;  /* 0x000001f0181c7890 */ /* 0x000fe2000ff3e03f */
[----:B------:R-:W-:Y:S01]  /*f410*/  R2UR UR8, R10 ;  /* 0x000000000a0872ca */ /* 0x000fe200000e0000 */
[----:B------:R-:W-:Y:S01]  /*f420*/  UIADD3.X UR15, URZ, UR25, URZ, UP0, !UPT ;  /* 0x000000193f0f7290 */ /* 0x000fe200087fe43f */
[----:B------:R-:W-:Y:S01]  /*f430*/  R2UR UR11, R7 ;  /* 0x00000000070b72ca */ /* 0x000fe200000e0000 */
[----:B------:R-:W-:Y:S01]  /*f440*/  VIADD R3, R3, 0x1 ;  /* 0x0000000103037836 */ /* 0x000fe20000000000 */
[----:B------:R-:W-:Y:S01]  /*f450*/  R2UR UR10, R12 ;  /* 0x000000000c0a72ca */ /* 0x000fe200000e0000 */
[----:B------:R-:W-:Y:S01]  /*f460*/  UIADD3.X UR29, URZ, UR25, URZ, UP1, !UPT ;  /* 0x000000193f1d7290 */ /* 0x000fe20008ffe43f */
[----:B------:R-:W-:Y:S01]  /*f470*/  R2UR UR12, R11 ;  /* 0x000000000b0c72ca */ /* 0x000fe200000e0000 */
[----:B------:R-:W-:Y:S01]  /*f480*/  UMOV UR16, 0x0 ;  /* 0x0000000000107882 */ /* 0x000fe20000000000 */
[----:B------:R-:W-:Y:S01]  /*f490*/  R2UR UR21, R6 ;  /* 0x00000000061572ca */ /* 0x000fe200000e0000 */
[----:B------:R-:W-:Y:S01]  /*f4a0*/  UMOV UR17, 0x10000000 ;  /* 0x1000000000117882 */ /* 0x000fe20000000000 */
[----:B------:R-:W-:Y:S01]  /*f4b0*/  ISETP.GT.AND P4, PT, R14, 0x1, PT ;  /* 0x000000010e00780c */ /* 0x000fe20003f84270 */
[----:B------:R-:W-:Y:S01]  /*f4c0*/  UIADD3 UR7, UR7, 0x180, URZ ;  /* 0x0000018007077890 */ /* 0x000fe2000fffe03f */
[----:B------:R-:W-:Y:S01]  /*f4d0*/  ISETP.NE.AND P1, PT, R3, 0x9, PT ;  /* 0x000000090300780c */ /* 0x000fe20003f25270 */
[----:B------:R-:W-:Y:S01]  /*f4e0*/  UIADD3 UR19, UR8, 0x12180, URZ ;  /* 0x0001218008137890 */ /* 0x000fe2000fffe03f */
[----:B------:R-:W-:-:S02]  /*f4f0*/  VIADD R12, R12, 0x40 ;  /* 0x000000400c0c7836 */ /* 0x000fc40000000000 */
[----:B------:R-:W-:Y:S02]  /*f500*/  SEL R5, RZ, 0x1, P1 ;  /* 0x00000001ff057807 */ /* 0x000fe40000800000 */
[----:B------:R-:W-:Y:S01]  /*f510*/  UMOV UR8, UR7 ;  /* 0x0000000700087c82 */ /* 0x000fe20008000000 */
[----:B------:R-:W-:Y:S01]  /*f520*/  SEL R3, R3, RZ, P1 ;  /* 0x000000ff03037207 */ /* 0x000fe20000800000 */
[----:B------:R0:W-:Y:S01]  /*f530*/  UTMALDG.3D [UR8], [UR14], desc[UR16] ;  /* 0x000010080e0075b4 */ /* 0x0001e20008011000 */
[----:B------:R-:W-:Y:S01]  /*f540*/  LOP3.LUT R2, R2, R5, RZ, 0x3c, !PT ;  /* 0x0000000502027212 */ /* 0x000fe200078e3cff */
[----:B0-----:R-:W-:Y:S01]  /*f550*/  UMOV UR8, UR19 ;  /* 0x0000001300087c82 */ /* 0x001fe20008000000 */
[----:B------:R-:W-:Y:S02]  /*f560*/  UMOV UR11, UR21 ;  /* 0x00000015000b7c82 */ /* 0x000fe40008000000 */
[----:B------:R0:W-:Y:S02]  /*f570*/  UTMALDG.3D [UR8], [UR28], desc[UR16] ;  /* 0x000010081c0075b4 */ /* 0x0001e40008011000 */
[----:B0-----:R-:W-:Y:S05]  /*f580*/  @P4 BRA `(.L_x_305) ;  /* 0xfffffffc00444947 */ /* 0x001fea000383ffff */
.L_x_301:
[----:B------:R-:W-:Y:S05]  /*f590*/  BSYNC B1 ;  /* 0x0000000000017941 */ /* 0x000fea0003800000 */
.L_x_300:
[----:B------:R-:W2:Y:S01]  /*f5a0*/  LDL.LU R15, [R1+0x78] ;  /* 0x00007800010f7983 */ /* 0x000ea20000300800 */
[----:B------:R-:W-:Y:S01]  /*f5b0*/  LOP3.LUT P5, RZ, R9, 0xff, RZ, 0xc0, !PT ;  /* 0x000000ff09ff7812 */ /* 0x000fe200078ac0ff */
[----:B------:R-:W-:Y:S01]  /*f5c0*/  VIADD R8, R8, UR20 ;  /* 0x0000001408087c36 */ /* 0x000fe20008000000 */
[----:B------:R-:W-:Y:S01]  /*f5d0*/  ULDC.64 UR8, c[0x0][0x650] ;  /* 0x0001940000087ab9 */ /* 0x000fe20000000a00 */
[----:B------:R-:W3:Y:S01]  /*f5e0*/  LDL.LU R13, [R1+0x7c] ;  /* 0x00007c00010d7983 */ /* 0x000ee20000300800 */
[----:B------:R-:W-:Y:S01]  /*f5f0*/  IMAD.U32 R5, RZ, RZ, UR20 ;  /* 0x00000014ff057e24 */ /* 0x000fe2000f8e00ff */
[----:B------:R-:W-:Y:S01]  /*f600*/  UISETP.GE.U32.AND UP0, UPT, UR20, 0x9, UPT ;  /* 0x000000091400788c */ /* 0x000fe2000bf06070 */
[----:B------:R-:W-:Y:S01]  /*f610*/  ISETP.GT.U32.AND P1, PT, R8, 0x8, PT ;  /* 0x000000080800780c */ /* 0x000fe20003f24070 */
[----:B------:R-:W-:Y:S01]  /*f620*/  BSSY B1, `(.L_x_306) ;  /* 0x000006c000017945 */ /* 0x000fe20003800000 */
[----:B------:R-:W-:Y:S01]  /*f630*/  IMAD.MOV.U32 R6, RZ, RZ, -0x1 ;  /* 0xffffffffff067424 */ /* 0x000fe200078e00ff */
[----:B------:R-:W-:Y:S01]  /*f640*/  PRMT R9, RZ, 0x7610, R9 ;  /* 0x00007610ff097816 */ /* 0x000fe20000000009 */
[----:B------:R-:W-:Y:S01]  /*f650*/  IMAD.MOV.U32 R11, RZ, RZ, -0x1 ;  /* 0xffffffffff0b7424 */ /* 0x000fe200078e00ff */
[----:B------:R-:W-:-:S02]  /*f660*/  ISETP.LT.U32.AND P1, PT, R5, 0x9, P1 ;  /* 0x000000090500780c */ /* 0x000fc40000f21070 */
[----:B------:R-:W0:Y:S01]  /*f670*/  @P5 S2R R3, SR_CgaCtaId ;  /* 0x0000000000035919 */ /* 0x000e220000008800 */
[----:B------:R-:W-:Y:S02]  /*f680*/  @P5 MOV R2, 0x400 ;  /* 0x0000040000025802 */ /* 0x000fe40000000f00 */
[----:B------:R-:W-:Y:S02]  /*f690*/  PLOP3.LUT P4, PT, PT, PT, UP0, 0x80, 0x0 ;  /* 0x000000000000781c */ /* 0x000fe40003f8f008 */
[----:B0-----:R-:W-:Y:S01]  /*f6a0*/  @P5 LEA R4, R3, R2, 0x18 ;  /* 0x0000000203045211 */ /* 0x001fe200078ec0ff */
[----:B------:R-:W-:-:S03]  /*f6b0*/  IMAD.WIDE.U32 R2, R8, 0x38e38e39, RZ ;  /* 0x38e38e3908027825 */ /* 0x000fc600078e00ff */
[----:B------:R0:W-:Y:S02]  /*f6c0*/  @P5 SYNCS.ARRIVE.TRANS64.A1T0 RZ, [R4+URZ+0xa8], RZ ;  /* 0x0000a8ff04ff59a7 */ /* 0x0001e4000810003f */
[----:B------:R-:W-:Y:S02]  /*f6d0*/  SHF.R.U32.HI R5, RZ, 0x1, R3 ;  /* 0x00000001ff057819 */ /* 0x000fe40000011603 */
[----:B------:R-:W-:Y:S02]  /*f6e0*/  SEL R3, RZ, 0x1, !P1 ;  /* 0x00000001ff037807 */ /* 0x000fe40004800000 */
[----:B------:R-:W-:Y:S01]  /*f6f0*/  PRMT R2, RZ, 0x7610, R2 ;  /* 0x00007610ff027816 */ /* 0x000fe20000000002 */
[----:B------:R-:W-:Y:S01]  /*f700*/  IMAD R8, R5, -0x9, R8 ;  /* 0xfffffff705087824 */ /* 0x000fe200078e0208 */
[----:B------:R-:W-:-:S04]  /*f710*/  LOP3.LUT R0, R0, R3, RZ, 0x3c, !PT ;  /* 0x0000000300007212 */ /* 0x000fc800078e3cff */
[----:B------:R-:W-:Y:S01]  /*f720*/  @P4 LOP3.LUT R0, R0, 0x1, R5, 0x78, !PT ;  /* 0x0000000100004812 */ /* 0x000fe200078e7805 */
[----:B------:R-:W-:Y:S01]  /*f730*/  IMAD.MOV.U32 R5, RZ, RZ, -0x1 ;  /* 0xffffffffff057424 */ /* 0x000fe200078e00ff */
[----:B---3--:R-:W-:-:S04]  /*f740*/  IADD3 R13, P5, R13, UR22, RZ ;  /* 0x000000160d0d7c10 */ /* 0x008fc8000ffbe0ff */
[----:B--2---:R-:W-:Y:S01]  /*f750*/  IADD3.X R15, R15, UR18, RZ, P5, !PT ;  /* 0x000000120f0f7c10 */ /* 0x004fe2000affe4ff */
[----:B------:R0:W-:Y:S01]  /*f760*/  STL [R1+0x7c], R13 ;  /* 0x00007c0d01007387 */ /* 0x0001e20000100800 */
[----:B------:R-:W-:-:S03]  /*f770*/  ISETP.GE.U32.AND P1, PT, R13, UR8, PT ;  /* 0x000000080d007c0c */ /* 0x000fc6000bf26070 */
[----:B------:R0:W-:Y:S01]  /*f780*/  STL [R1+0x78], R15 ;  /* 0x0000780f01007387 */ /* 0x0001e20000100800 */
[----:B------:R-:W-:-:S13]  /*f790*/  ISETP.GE.U32.AND.EX P1, PT, R15, UR9, PT, P1 ;  /* 0x000000090f007c0c */ /* 0x000fda000bf26110 */
[----:B0-----:R-:W-:Y:S05]  /*f7a0*/  @P1 BRA `(.L_x_307) ;  /* 0x00000004004c1947 */ /* 0x001fea0003800000 */
[----:B------:R-:W-:Y:S01]  /*f7b0*/  ULDC.64 UR8, c[0x0][0x628] ;  /* 0x00018a0000087ab9 */ /* 0x000fe20000000a00 */
[----:B------:R-:W0:Y:S01]  /*f7c0*/  S2R R12, SR_CTAID.X ;  /* 0x00000000000c7919 */ /* 0x000e220000002500 */
[----:B------:R-:W-:Y:S01]  /*f7d0*/  ISETP.NE.U32.AND P1, PT, RZ, UR8, PT ;  /* 0x00000008ff007c0c */ /* 0x000fe2000bf25070 */
[----:B------:R-:W-:Y:S01]  /*f7e0*/  ULDC UR10, c[0x0][0x630] ;  /* 0x00018c00000a7ab9 */ /* 0x000fe20000000800 */
[----:B------:R-:W-:Y:S01]  /*f7f0*/  IMAD.MOV.U32 R2, RZ, RZ, R13 ;  /* 0x000000ffff027224 */ /* 0x000fe200078e000d */
[----:B------:R-:W1:Y:S01]  /*f800*/  S2R R10, SR_CTAID.Y ;  /* 0x00000000000a7919 */ /* 0x000e620000002600 */
[----:B------:R-:W-:Y:S01]  /*f810*/  ISETP.NE.AND.EX P1, PT, RZ, UR9, PT, P1 ;  /* 0x00000009ff007c0c */ /* 0x000fe2000bf25310 */
[----:B------:R-:W-:-:S12]  /*f820*/  IMAD.MOV.U32 R3, RZ, RZ, R15 ;  /* 0x000000ffff037224 */ /* 0x000fd800078e000f */
[----:B------:R-:W-:Y:S05]  /*f830*/  @!P1 BRA `(.L_x_308) ;  /* 0x0000000000289947 */ /* 0x000fea0003800000 */
[----:B------:R-:W-:Y:S02]  /*f840*/  ULDC UR7, c[0x0][0x634] ;  /* 0x00018d0000077ab9 */ /* 0x000fe40000000800 */
[----:B------:R-:W-:-:S05]  /*f850*/  IADD3 R7, P1, R13, UR7, RZ ;  /* 0x000000070d077c10 */ /* 0x000fca000ff3e0ff */
[----:B------:R-:W-:-:S04]  /*f860*/  IMAD.X R11, RZ, RZ, R15, P1 ;  /* 0x000000ffff0b7224 */ /* 0x000fc800008e060f */
[----:B------:R-:W-:-:S04]  /*f870*/  IMAD.WIDE.U32 R4, R11, UR8, RZ ;  /* 0x000000080b047c25 */ /* 0x000fc8000f8e00ff */
[----:B------:R-:W-:-:S04]  /*f880*/  IMAD.WIDE.U32 R4, P1, R7, UR9, R4 ;  /* 0x0000000907047c25 */ /* 0x000fc8000f820004 */
[----:B------:R-:W-:-:S04]  /*f890*/  IMAD.WIDE.U32 R6, R7, UR8, RZ ;  /* 0x0000000807067c25 */ /* 0x000fc8000f8e00ff */
[----:B------:R-:W-:Y:S01]  /*f8a0*/  IMAD.X R3, RZ, RZ, RZ, P1 ;  /* 0x000000ffff037224 */ /* 0x000fe200008e06ff */
[----:B------:R-:W-:Y:S01]  /*f8b0*/  IADD3 RZ, P1, R7, R4, RZ ;  /* 0x0000000407ff7210 */ /* 0x000fe20007f3e0ff */
[----:B------:R-:W-:-:S04]  /*f8c0*/  IMAD.MOV.U32 R2, RZ, RZ, R5 ;  /* 0x000000ffff027224 */ /* 0x000fc800078e0005 */
[----:B------:R-:W-:-:S08]  /*f8d0*/  IMAD.WIDE.U32.X R2, R11, UR9, R2, P1 ;  /* 0x000000090b027c25 */ /* 0x000fd000088e0402 */
.L_x_308:
[--C-:B------:R-:W-:Y:S01]  /*f8e0*/  SHF.R.U64 R11, R2, UR10, R3.reuse ;  /* 0x0000000a020b7c19 */ /* 0x100fe20008001203 */
[----:B------:R-:W-:Y:S01]  /*f8f0*/  ULDC.64 UR8, c[0x0][0x620] ;  /* 0x0001880000087ab9 */ /* 0x000fe20000000a00 */
[----:B------:R-:W-:Y:S01]  /*f900*/  SHF.R.U32.HI R2, RZ, UR10, R3 ;  /* 0x0000000aff027c19 */ /* 0x000fe20008011603 */
[----:B------:R-:W-:Y:S01]  /*f910*/  IMAD.MOV.U32 R3, RZ, RZ, R15 ;  /* 0x000000ffff037224 */ /* 0x000fe200078e000f */
[----:B------:R-:W-:Y:S01]  /*f920*/  IADD3 R5, P1, RZ, -R11, RZ ;  /* 0x8000000bff057210 */ /* 0x000fe20007f3e0ff */
[----:B------:R-:W-:Y:S01]  /*f930*/  ULDC UR7, c[0x0][0x150] ;  /* 0x0000540000077ab9 */ /* 0x000fe20000000800 */
[----:B0-----:R-:W-:Y:S01]  /*f940*/  I2FP.F32.U32 R6, R12 ;  /* 0x0000000c00067245 */ /* 0x001fe20000201000 */
[----:B------:R-:W0:Y:S01]  /*f950*/  LDC R7, c[0x0][0x144] ;  /* 0x00005100ff077b82 */ /* 0x000e220000000800 */
[----:B------:R-:W-:Y:S01]  /*f960*/  ULDC.64 UR10, c[0x0][0x640] ;  /* 0x00019000000a7ab9 */ /* 0x000fe20000000a00 */
[----:B------:R-:W-:Y:S01]  /*f970*/  IMAD.X R2, RZ, RZ, ~R2, P1 ;  /* 0x000000ffff027224 */ /* 0x000fe200008e0e02 */
[----:B------:R-:W-:Y:S01]  /*f980*/  ISETP.NE.U32.AND P1, PT, RZ, UR10, PT ;  /* 0x0000000aff007c0c */ /* 0x000fe2000bf25070 */
[----:B------:R-:W-:Y:S01]  /*f990*/  FMUL R6, R6, UR7 ;  /* 0x0000000706067c20 */ /* 0x000fe20008400000 */
[----:B------:R-:W-:Y:S01]  /*f9a0*/  ULDC UR7, c[0x0][0x618] ;  /* 0x0001860000077ab9 */ /* 0x000fe20000000800 */
[----:B------:R-:W-:Y:S01]  /*f9b0*/  IMAD R4, R2, UR8, RZ ;  /* 0x0000000802047c24 */ /* 0x000fe2000f8e02ff */
[----:B------:R-:W-:Y:S01]  /*f9c0*/  ISETP.NE.AND.EX P1, PT, RZ, UR11, PT, P1 ;  /* 0x0000000bff007c0c */ /* 0x000fe2000bf25310 */
[----:B------:R-:W-:Y:S01]  /*f9d0*/  IMAD.MOV.U32 R2, RZ, RZ, R13 ;  /* 0x000000ffff027224 */ /* 0x000fe200078e000d */
[----:B------:R-:W2:Y:S01]  /*f9e0*/  LDC R15, c[0x0][0x148] ;  /* 0x00005200ff0f7b82 */ /* 0x000ea20000000800 */
[----:B------:R-:W3:Y:S02]  /*f9f0*/  F2I.U32.TRUNC.NTZ R6, R6 ;  /* 0x0000000600067305 */ /* 0x000ee4000020f000 */
[----:B------:R-:W-:Y:S01]  /*fa00*/  IMAD.WIDE.U32 R2, R5, UR8, R2 ;  /* 0x0000000805027c25 */ /* 0x000fe2000f8e0002 */
[----:B------:R-:W-:-:S03]  /*fa10*/  ULDC UR8, c[0x0][0x154] ;  /* 0x0000550000087ab9 */ /* 0x000fc60000000800 */
[----:B------:R-:W-:Y:S01]  /*fa20*/  IMAD R5, R5, UR9, R4 ;  /* 0x0000000905057c24 */ /* 0x000fe2000f8e0204 */
[----:B------:R-:W-:-:S03]  /*fa30*/  ULDC UR9, c[0x0][0x608] ;  /* 0x0001820000097ab9 */ /* 0x000fc60000000800 */
[----:B------:R-:W-:-:S05]  /*fa40*/  IMAD.IADD R3, R3, 0x1, R5 ;  /* 0x0000000103037824 */ /* 0x000fca00078e0205 */
[----:B------:R-:W-:Y:S01]  /*fa50*/  SHF.R.U64 R13, R2, UR7, R3 ;  /* 0x00000007020d7c19 */ /* 0x000fe20008001203 */
[----:B---3--:R-:W-:Y:S01]  /*fa60*/  IMAD.MOV R6, RZ, RZ, -R6 ;  /* 0x000000ffff067224 */ /* 0x008fe200078e0a06 */
[----:B-1----:R-:W-:-:S03]  /*fa70*/  I2FP.F32.U32 R2, R10 ;  /* 0x0000000a00027245 */ /* 0x002fc60000201000 */
[----:B0-----:R-:W-:Y:S02]  /*fa80*/  IMAD R19, R7, R6, R12 ;  /* 0x0000000607137224 */ /* 0x001fe400078e020c */
[----:B------:R-:W-:Y:S01]  /*fa90*/  FMUL R4, R2, UR8 ;  /* 0x0000000802047c20 */ /* 0x000fe20008400000 */
[----:B------:R-:W-:Y:S01]  /*faa0*/  SHF.R.U32.HI R2, RZ, UR7, R3 ;  /* 0x00000007ff027c19 */ /* 0x000fe20008011603 */
[----:B------:R-:W-:Y:S02]  /*fab0*/  ULDC UR7, c[0x0][0x658] ;  /* 0x0001960000077ab9 */ /* 0x000fe40000000800 */
[----:B------:R0:W1:Y:S01]  /*fac0*/  F2I.U32.TRUNC.NTZ R18, R4 ;  /* 0x0000000400127305 */ /* 0x000062000020f000 */
[--C-:B------:R-:W-:Y:S02]  /*fad0*/  SHF.R.U64 R16, R13, UR9, R2.reuse ;  /* 0x000000090d107c19 */ /* 0x100fe40008001202 */
[----:B------:R-:W-:-:S04]  /*fae0*/  SHF.R.U32.HI R3, RZ, UR9, R2 ;  /* 0x00000009ff037c19 */ /* 0x000fc80008011602 */
[--C-:B------:R-:W-:Y:S02]  /*faf0*/  SHF.R.U64 R14, R16, UR7, R3.reuse ;  /* 0x00000007100e7c19 */ /* 0x100fe40008001203 */
[----:B------:R-:W-:-:S03]  /*fb00*/  SHF.R.U32.HI R3, RZ, UR7, R3 ;  /* 0x00000007ff037c19 */ /* 0x000fc60008011603 */
[----:B------:R-:W-:Y:S01]  /*fb10*/  IMAD.MOV.U32 R2, RZ, RZ, R14 ;  /* 0x000000ffff027224 */ /* 0x000fe200078e000e */
[----:B0-2---:R-:W-:Y:S06]  /*fb20*/  @!P1 BRA `(.L_x_309) ;  /* 0x0000000000289947 */ /* 0x005fec0003800000 */
        /* <DEDUP_REMOVED lines=10> */
.L_x_309:
[----:B------:R-:W-:Y:S01]  /*fbd0*/  ULDC UR7, c[0x0][0x648] ;  /* 0x0001920000077ab9 */ /* 0x000fe20000000800 */
[----:B-1----:R-:W-:Y:S01]  /*fbe0*/  IMAD.MOV R18, RZ, RZ, -R18 ;  /* 0x000000ffff127224 */ /* 0x002fe200078e0a12 */
[----:B------:R-:W-:Y:S01]  /*fbf0*/  SHF.R.U64 R3, R2, UR7, R3 ;  /* 0x0000000702037c19 */ /* 0x000fe20008001203 */
[----:B------:R-:W-:Y:S01]  /*fc00*/  ULDC UR7, c[0x0][0x638] ;  /* 0x00018e0000077ab9 */ /* 0x000fe20000000800 */
[----:B------:R-:W-:Y:S01]  /*fc10*/  LOP3.LUT R2, R16, UR6, RZ, 0xc0, !PT ;  /* 0x0000000610027c12 */ /* 0x000fe2000f8ec0ff */
[----:B------:R-:W-:Y:S01]  /*fc20*/  @P2 IMAD R19, R15, R18, R10 ;  /* 0x000000120f132224 */ /* 0x000fe200078e020a */
[----:B------:R-:W-:Y:S01]  /*fc30*/  LOP3.LUT R13, R13, UR4, RZ, 0xc0, !PT ;  /* 0x000000040d0d7c12 */ /* 0x000fe2000f8ec0ff */
[----:B------:R-:W-:Y:S01]  /*fc40*/  IMAD.MOV R5, RZ, RZ, -R3 ;  /* 0x000000ffff057224 */ /* 0x000fe200078e0a03 */
[----:B------:R-:W-:Y:S01]  /*fc50*/  ULDC UR8, c[0x0][0x610] ;  /* 0x0001840000087ab9 */ /* 0x000fe20000000800 */
[----:B------:R-:W-:Y:S02]  /*fc60*/  IMAD R2, R3, UR5, R2 ;  /* 0x0000000503027c24 */ /* 0x000fe4000f8e0202 */
[----:B------:R-:W-:Y:S01]  /*fc70*/  IMAD R14, R5, UR7, R14 ;  /* 0x00000007050e7c24 */ /* 0x000fe2000f8e020e */
[----:B------:R-:W-:Y:S01]  /*fc80*/  ULDC UR7, c[0x0][0x600] ;  /* 0x0001800000077ab9 */ /* 0x000fe20000000800 */
[----:B------:R-:W-:-:S02]  /*fc90*/  IMAD R5, R2, UR8, R19 ;  /* 0x0000000802057c24 */ /* 0x000fc4000f8e0213 */
[----:B------:R-:W-:Y:S02]  /*fca0*/  IMAD R14, R14, UR7, R13 ;  /* 0x000000070e0e7c24 */ /* 0x000fe4000f8e020d */
[----:B------:R-:W-:-:S03]  /*fcb0*/  IMAD.MOV.U32 R2, RZ, RZ, 0x1 ;  /* 0x00000001ff027424 */ /* 0x000fc600078e00ff */
[----:B------:R-:W-:Y:S02]  /*fcc0*/  SEL R6, R14, R5, !P2 ;  /* 0x000000050e067207 */ /* 0x000fe40005000000 */
[----:B------:R-:W-:-:S07]  /*fcd0*/  SEL R5, R5, R14, !P2 ;  /* 0x0000000e05057207 */ /* 0x000fce0005000000 */
.L_x_307:
[----:B------:R-:W-:Y:S05]  /*fce0*/  BSYNC B1 ;  /* 0x0000000000017941 */ /* 0x000fea0003800000 */
.L_x_306:
[----:B------:R-:W-:-:S13]  /*fcf0*/  LOP3.LUT P1, RZ, R2, 0xff, RZ, 0xc0, !PT ;  /* 0x000000ff02ff7812 */ /* 0x000fda000782c0ff */
[----:B------:R-:W-:Y:S05]  /*fd00*/  @P1 BRA `(.L_x_310) ;  /* 0xfffffff400301947 */ /* 0x000fea000383ffff */
[----:B------:R-:W-:Y:S05]  /*fd10*/  BSYNC B0 ;  /* 0x0000000000007941 */ /* 0x000fea0003800000 */
.L_x_298:
[----:B------:R-:W-:-:S03]  /*fd20*/  UMOV UR7, 0xffffffff ;  /* 0xffffffff00077882 */ /* 0x000fc60000000000 */
[----:B------:R-:W-:Y:S05]  /*fd30*/  BRA.DIV UR7, `(.L_x_311) ;  /* 0x0000000607dc7947 */ /* 0x000fea000b800000 */
[----:B------:R-:W-:-:S13]  /*fd40*/  ELECT P0, URZ, PT ;  /* 0x00000000003f782f */ /* 0x000fda0003800000 */
.L_x_330:
[----:B------:R-:W-:Y:S04]  /*fd50*/  BSSY B0, `(.L_x_312) ;  /* 0x0000059000007945 */ /* 0x000fe80003800000 */
[----:B------:R-:W-:Y:S05]  /*fd60*/  @!P0 BRA `(.L_x_313) ;  /* 0x00000004005c8947 */ /* 0x000fea0003800000 */
[----:B------:R-:W-:-:S04]  /*fd70*/  ULOP3.LUT UR7, UR13, 0x2, URZ, 0xfc, !UPT ;  /* 0x000000020d077892 */ /* 0x000fc8000f8efc3f */
[----:B------:R-:W-:-:S06]  /*fd80*/  UISETP.NE.AND UP0, UPT, UR7, 0x3, UPT ;  /* 0x000000030700788c */ /* 0x000fcc000bf05270 */
[----:B------:R-:W-:-:S13]  /*fd90*/  PLOP3.LUT P0, PT, PT, PT, UP0, 0x80, 0x0 ;  /* 0x000000000000781c */ /* 0x000fda0003f0f008 */
[----:B------:R-:W-:Y:S05]  /*fda0*/  @!P0 BRA `(.L_x_314) ;  /* 0x0000000000048947 */ /* 0x000fea0003800000 */
[----:B------:R-:W-:Y:S01]  /*fdb0*/  BPT.TRAP 0x1 ;  /* 0x000000040000795c */ /* 0x000fe20000300000 */
.L_x_314:
[----:B------:R-:W0:Y:S01]  /*fdc0*/  S2R R3, SR_CgaCtaId ;  /* 0x0000000000037919 */ /* 0x000e220000008800 */
[----:B------:R-:W-:-:S04]  /*fdd0*/  MOV R2, 0x400 ;  /* 0x0000040000027802 */ /* 0x000fc80000000f00 */
[----:B0-----:R-:W-:Y:S02]  /*fde0*/  LEA R3, R3, R2, 0x18 ;  /* 0x0000000203037211 */ /* 0x001fe400078ec0ff */
[----:B------:R-:W-:-:S03]  /*fdf0*/  SHF.L.U32 R2, R0, 0x1f, RZ ;  /* 0x0000001f00027819 */ /* 0x000fc600000006ff */
[----:B------:R-:W-:-:S04]  /*fe00*/  VIADD R3, R3, 0x48 ;  /* 0x0000004803037836 */ /* 0x000fc80000000000 */
[C---:B------:R-:W-:Y:S02]  /*fe10*/  IMAD R7, R8.reuse, 0x8, R3 ;  /* 0x0000000808077824 */ /* 0x040fe400078e0203 */
[----:B------:R-:W-:Y:S02]  /*fe20*/  VIADD R8, R8, 0x1 ;  /* 0x0000000108087836 */ /* 0x000fe40000000000 */
[----:B------:R-:W0:Y:S03]  /*fe30*/  SYNCS.PHASECHK.TRANS64.TRYWAIT P0, [R7+URZ], R2 ;  /* 0x00000002070075a7 */ /* 0x000e26000800017f */
[----:B------:R-:W-:-:S04]  /*fe40*/  ISETP.NE.AND P1, PT, R8, 0x9, PT ;  /* 0x000000090800780c */ /* 0x000fc80003f25270 */
[----:B------:R-:W-:Y:S02]  /*fe50*/  SEL R5, RZ, 0x1, P1 ;  /* 0x00000001ff057807 */ /* 0x000fe40000800000 */
[----:B------:R-:W-:Y:S02]  /*fe60*/  SEL R8, R8, RZ, P1 ;  /* 0x000000ff08087207 */ /* 0x000fe40000800000 */
[----:B------:R-:W-:-:S03]  /*fe70*/  LOP3.LUT R5, R0, R5, RZ, 0x3c, !PT ;  /* 0x0000000500057212 */ /* 0x000fc600078e3cff */
[----:B------:R-:W-:Y:S01]  /*fe80*/  IMAD R9, R8, 0x8, R3 ;  /* 0x0000000808097824 */ /* 0x000fe200078e0203 */
[----:B------:R-:W-:Y:S01]  /*fe90*/  SHF.L.U32 R4, R5, 0x1f, RZ ;  /* 0x0000001f05047819 */ /* 0x000fe200000006ff */
[----:B0-----:R-:W-:Y:S06]  /*fea0*/  @!P0 BRA `(.L_x_315) ;  /* 0x0000000400a48947 */ /* 0x001fec0003800000 */
.L_x_331:
[----:B------:R-:W1:Y:S01]  /*feb0*/  SYNCS.PHASECHK.TRANS64.TRYWAIT P0, [R9+URZ], R4 ;  /* 0x00000004090075a7 */ /* 0x000e62000800017f */
[----:B------:R-:W-:-:S05]  /*fec0*/  VIADD R0, R8, 0x1 ;  /* 0x0000000108007836 */ /* 0x000fca0000000000 */
[----:B------:R-:W-:-:S04]  /*fed0*/  ISETP.NE.AND P1, PT, R0, 0x9, PT ;  /* 0x000000090000780c */ /* 0x000fc80003f25270 */
[----:B0-----:R-:W-:Y:S02]  /*fee0*/  SEL R2, RZ, 0x1, P1 ;  /* 0x00000001ff027807 */ /* 0x001fe40000800000 */
[----:B------:R-:W-:Y:S02]  /*fef0*/  SEL R0, R0, RZ, P1 ;  /* 0x000000ff00007207 */ /* 0x000fe40000800000 */
[----:B------:R-:W-:-:S03]  /*ff00*/  LOP3.LUT R7, R5, R2, RZ, 0x3c, !PT ;  /* 0x0000000205077212 */ /* 0x000fc600078e3cff */
[----:B------:R-:W-:Y:S01]  /*ff10*/  IMAD R6, R0, 0x8, R3 ;  /* 0x0000000800067824 */ /* 0x000fe200078e0203 */
[----:B------:R-:W-:Y:S01]  /*ff20*/  SHF.L.U32 R5, R7, 0x1f, RZ ;  /* 0x0000001f07057819 */ /* 0x000fe200000006ff */
[----:B-1----:R-:W-:Y:S06]  /*ff30*/  @!P0 BRA `(.L_x_316) ;  /* 0x0000000400948947 */ /* 0x002fec0003800000 */
.L_x_332:
[----:B------:R-:W1:Y:S01]  /*ff40*/  SYNCS.PHASECHK.TRANS64.TRYWAIT P0, [R6+URZ], R5 ;  /* 0x00000005060075a7 */ /* 0x000e62000800017f */
[----:B------:R-:W-:-:S05]  /*ff50*/  VIADD R0, R0, 0x1 ;  /* 0x0000000100007836 */ /* 0x000fca0000000000 */
[----:B------:R-:W-:-:S04]  /*ff60*/  ISETP.NE.AND P1, PT, R0, 0x9, PT ;  /* 0x000000090000780c */ /* 0x000fc80003f25270 */
[----:B------:R-:W-:Y:S02]  /*ff70*/  SEL R2, RZ, 0x1, P1 ;  /* 0x00000001ff027807 */ /* 0x000fe40000800000 */
[----:B------:R-:W-:Y:S02]  /*ff80*/  SEL R0, R0, RZ, P1 ;  /* 0x000000ff00007207 */ /* 0x000fe40000800000 */
[----:B------:R-:W-:-:S03]  /*ff90*/  LOP3.LUT R7, R7, R2, RZ, 0x3c, !PT ;  /* 0x0000000207077212 */ /* 0x000fc600078e3cff */
[----:B0-----:R-:W-:Y:S01]  /*ffa0*/  IMAD R9, R0, 0x8, R3 ;  /* 0x0000000800097824 */ /* 0x001fe200078e0203 */
[----:B------:R-:W-:Y:S01]  /*ffb0*/  SHF.L.U32 R4, R7, 0x1f, RZ ;  /* 0x0000001f07047819 */ /* 0x000fe200000006ff */
[----:B-1----:R-:W-:Y:S06]  /*ffc0*/  @!P0 BRA `(.L_x_317) ;  /* 0x0000000400848947 */ /* 0x002fec0003800000 */
.L_x_333:
        /* <DEDUP_REMOVED lines=9> */
.L_x_334:
        /* <DEDUP_REMOVED lines=9> */
.L_x_335:
        /* <DEDUP_REMOVED lines=9> */
.L_x_336:
        /* <DEDUP_REMOVED lines=9> */
.L_x_337:
[----:B------:R-:W1:Y:S01]  /*10210*/  SYNCS.PHASECHK.TRANS64.TRYWAIT P0, [R9+URZ], R4 ;  /* 0x00000004090075a7 */ /* 0x000e62000800017f */
[----:B------:R-:W-:-:S05]  /*10220*/  VIADD R0, R0, 0x1 ;  /* 0x0000000100007836 */ /* 0x000fca0000000000 */
[----:B------:R-:W-:-:S04]  /*10230*/  ISETP.NE.AND P1, PT, R0, 0x9, PT ;  /* 0x000000090000780c */ /* 0x000fc80003f25270 */
[----:B------:R-:W-:Y:S02]  /*10240*/  SEL R2, RZ, 0x1, P1 ;  /* 0x00000001ff027807 */ /* 0x000fe40000800000 */
[----:B------:R-:W-:Y:S02]  /*10250*/  SEL R0, R0, RZ, P1 ;  /* 0x000000ff00007207 */ /* 0x000fe40000800000 */
[----:B------:R-:W-:Y:S01]  /*10260*/  LOP3.LUT R2, R7, R2, RZ, 0x3c, !PT ;  /* 0x0000000207027212 */ /* 0x000fe200078e3cff */
[----:B-1----:R-:W-:Y:S06]  /*10270*/  @!P0 BRA `(.L_x_322) ;  /* 0x00000004003c8947 */ /* 0x002fec0003800000 */
.L_x_338:
[----:B------:R-:W-:Y:S01]  /*10280*/  IMAD R3, R0, 0x8, R3 ;  /* 0x0000000800037824 */ /* 0x000fe200078e0203 */
[----:B------:R-:W-:-:S07]  /*10290*/  SHF.L.U32 R0, R2, 0x1f, RZ ;  /* 0x0000001f02007819 */ /* 0x000fce00000006ff */
.L_x_323:
[----:B--2---:R2:W3:Y:S02]  /*102a0*/  SYNCS.PHASECHK.TRANS64.TRYWAIT P0, [R3+URZ], R0 ;  /* 0x00000000030075a7 */ /* 0x0044e4000800017f */
[----:B---3--:R-:W-:Y:S05]  /*102b0*/  @!P0 NANOSLEEP.SYNCS 0x989680 ;  /* 0x009896800000895d */ /* 0x008fea0003900000 */
[----:B------:R-:W3:Y:S02]  /*102c0*/  @!P0 SYNCS.PHASECHK.TRANS64 P0, [R3+URZ], R0 ;  /* 0x00000000030085a7 */ /* 0x000ee4000800007f */
[----:B---3--:R-:W-:Y:S05]  /*102d0*/  @!P0 BRA `(.L_x_323) ;  /* 0xfffffffc00f08947 */ /* 0x008fea000383ffff */
.L_x_313:
[----:B------:R-:W-:Y:S05]  /*102e0*/  BSYNC B0 ;  /* 0x0000000000007941 */ /* 0x000fea0003800000 */
.L_x_312:
[----:B------:R-:W-:Y:S05]  /*102f0*/  EXIT ;  /* 0x000000000000794d */ /* 0x000fea0003800000 */
.L_x_18:
[----:B-1----:R-:W-:-:S04]  /*10300*/  IMAD.U32 R3, RZ, RZ, UR6 ;  /* 0x00000006ff037e24 */ /* 0x002fc8000f8e00ff */
[----:B------:R1:W2:Y:S03]  /*10310*/  SYNCS.PHASECHK.TRANS64.TRYWAIT P0, [R3+URZ], R0 ;  /* 0x00000000030075a7 */ /* 0x0002a6000800017f */
[----:B--2---:R-:W-:Y:S05]  /*10320*/  @!P0 NANOSLEEP.SYNCS 0x989680 ;  /* 0x009896800000895d */ /* 0x004fea0003900000 */
[----:B------:R-:W2:Y:S02]  /*10330*/  @!P0 SYNCS.PHASECHK.TRANS64 P0, [R3+URZ], R0 ;  /* 0x00000000030085a7 */ /* 0x000ea4000800007f */
[----:B--2---:R-:W-:Y:S05]  /*10340*/  @!P0 BRA `(.L_x_18) ;  /* 0xfffffffc00ec8947 */ /* 0x004fea000383ffff */
[----:B------:R-:W-:Y:S05]  /*10350*/  BRA `(.L_x_17) ;  /* 0xffffff1800347947 */ /* 0x000fea000383ffff */
.L_x_24:
[----:B-----5:R1:W-:Y:S02]  /*10360*/  STL [R1+0x88], R0 ;  /* 0x0000880001007387 */ /* 0x0203e40000100800 */
[----:B-1----:R-:W-:-:S04]  /*10370*/  IMAD.U32 R0, RZ, RZ, UR9 ;  /* 0x00000009ff007e24 */ /* 0x002fc8000f8e00ff */
[----:B------:R1:W3:Y:S03]  /*10380*/  SYNCS.PHASECHK.TRANS64.TRYWAIT P0, [R0+URZ], R229 ;  /* 0x000000e5000075a7 */ /* 0x0002e6000800017f */
[----:B---3--:R-:W-:Y:S05]  /*10390*/  @!P0 NANOSLEEP.SYNCS 0x989680 ;  /* 0x009896800000895d */ /* 0x008fea0003900000 */
[----:B------:R1:W3:Y:S02]  /*103a0*/  @!P0 SYNCS.PHASECHK.TRANS64 P0, [R0+URZ], R229 ;  /* 0x000000e5000085a7 */ /* 0x0002e4000800007f */
[----:B-1----:R1:W5:Y:S02]  /*103b0*/  LDL.LU R0, [R1+0x88] ;  /* 0x0000880001007983 */ /* 0x0023640000300800 */
[----:B-1-3--:R-:W-:Y:S05]  /*103c0*/  @!P0 BRA `(.L_x_24) ;  /* 0xfffffffc00e48947 */ /* 0x00afea000383ffff */
[----:B------:R-:W-:Y:S05]  /*103d0*/  BRA `(.L_x_23) ;  /* 0xffffff2800a87947 */ /* 0x000fea000383ffff */
.L_x_299:
[----:B------:R-:W-:Y:S01]  /*103e0*/  BSSY B1, `(.L_x_324) ;  /* 0x0000006000017945 */ /* 0x000fe20003800000 */
[----:B------:R-:W-:-:S07]  /*103f0*/  IMAD.MOV.U32 R2, RZ, RZ, -0x1 ;  /* 0xffffffffff027424 */ /* 0x000fce00078e00ff */
[----:B------:R-:W-:Y:S05]  /*10400*/  WARPSYNC.COLLECTIVE R2, `(.L_x_325) ;  /* 0x00000000020c7348 */ /* 0x000fea0003c00000 */
[----:B------:R-:W-:Y:S02]  /*10410*/  ELECT P1, UR62, PT ;  /* 0x00000000003e782f */ /* 0x000fe40003820000 */
[----:B------:R-:W-:Y:S01]  /*10420*/  MOV R2, UR62 ;  /* 0x0000003e00027c02 */ /* 0x000fe20008000f00 */
[----:B------:R-:W-:Y:S10]  /*10430*/  ENDCOLLECTIVE ;  /* 0x000000000000791b */ /* 0x000ff40003800000 */
.L_x_325:
[----:B------:R-:W-:Y:S05]  /*10440*/  BSYNC B1 ;  /* 0x0000000000017941 */ /* 0x000fea0003800000 */
.L_x_324:
[----:B------:R-:W-:Y:S05]  /*10450*/  BRA `(.L_x_326) ;  /* 0xffffffec00687947 */ /* 0x000fea000383ffff */
.L_x_302:
[----:B-1----:R1:W2:Y:S02]  /*10460*/  SYNCS.PHASECHK.TRANS64.TRYWAIT P1, [R13+URZ+0x48], R4 ;  /* 0x000048040d0075a7 */ /* 0x0022a4000802017f */
[----:B--2---:R-:W-:Y:S05]  /*10470*/  @!P1 NANOSLEEP.SYNCS 0x989680 ;  /* 0x009896800000995d */ /* 0x004fea0003900000 */
[----:B------:R-:W2:Y:S02]  /*10480*/  @!P1 SYNCS.PHASECHK.TRANS64 P1, [R13+URZ+0x48], R4 ;  /* 0x000048040d0095a7 */ /* 0x000ea4000802007f */
[----:B--2---:R-:W-:Y:S05]  /*10490*/  @!P1 BRA `(.L_x_302) ;  /* 0xfffffffc00f09947 */ /* 0x004fea000383ffff */
[----:B------:R-:W-:Y:S05]  /*104a0*/  BRA `(.L_x_327) ;  /* 0xffffffec009c7947 */ /* 0x000fea000383ffff */
.L_x_311:
[----:B------:R-:W-:Y:S01]  /*104b0*/  BSSY B0, `(.L_x_328) ;  /* 0x0000006000007945 */ /* 0x000fe20003800000 */
[----:B------:R-:W-:-:S07]  /*104c0*/  IMAD.MOV.U32 R2, RZ, RZ, -0x1 ;  /* 0xffffffffff027424 */ /* 0x000fce00078e00ff */
[----:B------:R-:W-:Y:S05]  /*104d0*/  WARPSYNC.COLLECTIVE R2, `(.L_x_329) ;  /* 0x00000000020c7348 */ /* 0x000fea0003c00000 */
[----:B------:R-:W-:Y:S02]  /*104e0*/  ELECT P1, UR62, PT ;  /* 0x00000000003e782f */ /* 0x000fe40003820000 */
[----:B------:R-:W-:Y:S01]  /*104f0*/  MOV R2, UR62 ;  /* 0x0000003e00027c02 */ /* 0x000fe20008000f00 */
[----:B------:R-:W-:Y:S10]  /*10500*/  ENDCOLLECTIVE ;  /* 0x000000000000791b */ /* 0x000ff40003800000 */
.L_x_329:
[----:B------:R-:W-:Y:S05]  /*10510*/  BSYNC B0 ;  /* 0x0000000000007941 */ /* 0x000fea0003800000 */
.L_x_328:
[----:B------:R-:W-:Y:S01]  /*10520*/  PLOP3.LUT P0, PT, P1, PT, PT, 0x80, 0x0 ;  /* 0x000000000000781c */ /* 0x000fe20000f0f070 */
[----:B------:R-:W-:-:S12]  /*10530*/  BRA `(.L_x_330) ;  /* 0xfffffff800047947 */ /* 0x000fd8000383ffff */
.L_x_315:
[----:B0-----:R0:W1:Y:S02]  /*10540*/  SYNCS.PHASECHK.TRANS64.TRYWAIT P0, [R7+URZ], R2 ;  /* 0x00000002070075a7 */ /* 0x001064000800017f */
[----:B-1----:R-:W-:Y:S05]  /*10550*/  @!P0 NANOSLEEP.SYNCS 0x989680 ;  /* 0x009896800000895d */ /* 0x002fea0003900000 */
[----:B------:R-:W1:Y:S02]  /*10560*/  @!P0 SYNCS.PHASECHK.TRANS64 P0, [R7+URZ], R2 ;  /* 0x00000002070085a7 */ /* 0x000e64000800007f */
[----:B-1----:R-:W-:Y:S05]  /*10570*/  @!P0 BRA `(.L_x_315) ;  /* 0xfffffffc00f08947 */ /* 0x002fea000383ffff */
[----:B------:R-:W-:Y:S05]  /*10580*/  BRA `(.L_x_331) ;  /* 0xfffffff800487947 */ /* 0x000fea000383ffff */
.L_x_316:
[----:B0-----:R0:W1:Y:S02]  /*10590*/  SYNCS.PHASECHK.TRANS64.TRYWAIT P0, [R9+URZ], R4 ;  /* 0x00000004090075a7 */ /* 0x001064000800017f */
[----:B-1----:R-:W-:Y:S05]  /*105a0*/  @!P0 NANOSLEEP.SYNCS 0x989680 ;  /* 0x009896800000895d */ /* 0x002fea0003900000 */
[----:B------:R-:W1:Y:S02]  /*105b0*/  @!P0 SYNCS.PHASECHK.TRANS64 P0, [R9+URZ], R4 ;  /* 0x00000004090085a7 */ /* 0x000e64000800007f */
[----:B-1----:R-:W-:Y:S05]  /*105c0*/  @!P0 BRA `(.L_x_316) ;  /* 0xfffffffc00f08947 */ /* 0x002fea000383ffff */
[----:B------:R-:W-:Y:S05]  /*105d0*/  BRA `(.L_x_332) ;  /* 0xfffffff800587947 */ /* 0x000fea000383ffff */
.L_x_317:
[----:B0-----:R0:W1:Y:S02]  /*105e0*/  SYNCS.PHASECHK.TRANS64.TRYWAIT P0, [R6+URZ], R5 ;  /* 0x00000005060075a7 */ /* 0x001064000800017f */
[----:B-1----:R-:W-:Y:S05]  /*105f0*/  @!P0 NANOSLEEP.SYNCS 0x989680 ;  /* 0x009896800000895d */ /* 0x002fea0003900000 */
[----:B------:R-:W1:Y:S02]  /*10600*/  @!P0 SYNCS.PHASECHK.TRANS64 P0, [R6+URZ], R5 ;  /* 0x00000005060085a7 */ /* 0x000e64000800007f */
[----:B-1----:R-:W-:Y:S05]  /*10610*/  @!P0 BRA `(.L_x_317) ;  /* 0xfffffffc00f08947 */ /* 0x002fea000383ffff */
[----:B------:R-:W-:Y:S05]  /*10620*/  BRA `(.L_x_333) ;  /* 0xfffffff800687947 */ /* 0x000fea000383ffff */
.L_x_318:
[----:B0-----:R0:W1:Y:S02]  /*10630*/  SYNCS.PHASECHK.TRANS64.TRYWAIT P0, [R9+URZ], R4 ;  /* 0x00000004090075a7 */ /* 0x001064000800017f */
[----:B-1----:R-:W-:Y:S05]  /*10640*/  @!P0 NANOSLEEP.SYNCS 0x989680 ;  /* 0x009896800000895d */ /* 0x002fea0003900000 */
[----:B------:R-:W1:Y:S02]  /*10650*/  @!P0 SYNCS.PHASECHK.TRANS64 P0, [R9+URZ], R4 ;  /* 0x00000004090085a7 */ /* 0x000e64000800007f */
[----:B-1----:R-:W-:Y:S05]  /*10660*/  @!P0 BRA `(.L_x_318) ;  /* 0xfffffffc00f08947 */ /* 0x002fea000383ffff */
[----:B------:R-:W-:Y:S05]  /*10670*/  BRA `(.L_x_334) ;  /* 0xfffffff800787947 */ /* 0x000fea000383ffff */
.L_x_319:
[----:B0-----:R0:W1:Y:S02]  /*10680*/  SYNCS.PHASECHK.TRANS64.TRYWAIT P0, [R6+URZ], R5 ;  /* 0x00000005060075a7 */ /* 0x001064000800017f */
[----:B-1----:R-:W-:Y:S05]  /*10690*/  @!P0 NANOSLEEP.SYNCS 0x989680 ;  /* 0x009896800000895d */ /* 0x002fea0003900000 */
[----:B------:R-:W1:Y:S02]  /*106a0*/  @!P0 SYNCS.PHASECHK.TRANS64 P0, [R6+URZ], R5 ;  /* 0x00000005060085a7 */ /* 0x000e64000800007f */
[----:B-1----:R-:W-:Y:S05]  /*106b0*/  @!P0 BRA `(.L_x_319) ;  /* 0xfffffffc00f08947 */ /* 0x002fea000383ffff */
[----:B------:R-:W-:Y:S05]  /*106c0*/  BRA `(.L_x_335) ;  /* 0xfffffff800887947 */ /* 0x000fea000383ffff */
.L_x_320:
[----:B0-----:R0:W1:Y:S02]  /*106d0*/  SYNCS.PHASECHK.TRANS64.TRYWAIT P0, [R9+URZ], R4 ;  /* 0x00000004090075a7 */ /* 0x001064000800017f */
[----:B-1----:R-:W-:Y:S05]  /*106e0*/  @!P0 NANOSLEEP.SYNCS 0x989680 ;  /* 0x009896800000895d */ /* 0x002fea0003900000 */
[----:B------:R-:W1:Y:S02]  /*106f0*/  @!P0 SYNCS.PHASECHK.TRANS64 P0, [R9+URZ], R4 ;  /* 0x00000004090085a7 */ /* 0x000e64000800007f */
[----:B-1----:R-:W-:Y:S05]  /*10700*/  @!P0 BRA `(.L_x_320) ;  /* 0xfffffffc00f08947 */ /* 0x002fea000383ffff */
[----:B------:R-:W-:Y:S05]  /*10710*/  BRA `(.L_x_336) ;  /* 0xfffffff800987947 */ /* 0x000fea000383ffff */
.L_x_321:
[----:B0-----:R0:W1:Y:S02]  /*10720*/  SYNCS.PHASECHK.TRANS64.TRYWAIT P0, [R6+URZ], R5 ;  /* 0x00000005060075a7 */ /* 0x001064000800017f */
[----:B-1----:R-:W-:Y:S05]  /*10730*/  @!P0 NANOSLEEP.SYNCS 0x989680 ;  /* 0x009896800000895d */ /* 0x002fea0003900000 */
[----:B------:R-:W1:Y:S02]  /*10740*/  @!P0 SYNCS.PHASECHK.TRANS64 P0, [R6+URZ], R5 ;  /* 0x00000005060085a7 */ /* 0x000e64000800007f */
[----:B-1----:R-:W-:Y:S05]  /*10750*/  @!P0 BRA `(.L_x_321) ;  /* 0xfffffffc00f08947 */ /* 0x002fea000383ffff */
[----:B------:R-:W-:Y:S05]  /*10760*/  BRA `(.L_x_337) ;  /* 0xfffffff800a87947 */ /* 0x000fea000383ffff */
.L_x_322:
[----:B-1----:R1:W2:Y:S02]  /*10770*/  SYNCS.PHASECHK.TRANS64.TRYWAIT P0, [R9+URZ], R4 ;  /* 0x00000004090075a7 */ /* 0x0022a4000800017f */
[----:B--2---:R-:W-:Y:S05]  /*10780*/  @!P0 NANOSLEEP.SYNCS 0x989680 ;  /* 0x009896800000895d */ /* 0x004fea0003900000 */
[----:B------:R-:W2:Y:S02]  /*10790*/  @!P0 SYNCS.PHASECHK.TRANS64 P0, [R9+URZ], R4 ;  /* 0x00000004090085a7 */ /* 0x000ea4000800007f */
[----:B--2---:R-:W-:Y:S05]  /*107a0*/  @!P0 BRA `(.L_x_322) ;  /* 0xfffffffc00f08947 */ /* 0x004fea000383ffff */
[----:B------:R-:W-:Y:S05]  /*107b0*/  BRA `(.L_x_338) ;  /* 0xfffffff800b07947 */ /* 0x000fea000383ffff */
.L_x_339:
[----:B------:R-:W-:-:S00]  /*107c0*/  BRA `(.L_x_339) ;  /* 0xfffffffc00fc7947 */ /* 0x000fc0000383ffff */
[----:B------:R-:W-:-:S00]  /*107d0*/  NOP ;  /* 0x0000000000007918 */ /* 0x000fc00000000000 */
        /* <DEDUP_REMOVED lines=10> */
.L_x_340:


//--------------------- .nv.shared._ZN7cutlass13device_kernelINS_4gemm6kernel13GemmUniversalIN4cute5tupleIJiiiiEEENS1_10collective13CollectiveMmaINS1_37MainloopSm90TmaGmmaWarpSpecializedFP8ILi9ENS5_IJNS4_1CILi1EEESB_SB_EEENS1_35KernelTmaWarpSpecializedCooperativeEEENS5_IJNSA_ILi128EEENSA_ILi256EEENSA_ILi64EEEEEENS_12float_e5m2_tENS5_IJlSB_lEEENS_12float_e4m3_tESK_NS4_8TiledMMAINS4_8MMA_AtomIJNS4_4SM904GMMA31MMA_64x256x32_F32E5M2E4M3_SS_TNILNSP_7ScaleInE1ELSR_1EEEEEENS4_6LayoutINS5_IJNSA_ILi2EEESB_SB_EEENS5_IJSB_NSA_ILi0EEESX_EEEEENS5_IJNS4_10UnderscoreES10_S10_EEEEENS4_13SM90_TMA_LOADENS4_14ComposedLayoutINS4_7SwizzleILi2ELi4ELi3EEENS4_18smem_ptr_flag_bitsILi8EEENSU_INS5_IJNSA_ILi8EEESH_EEENS5_IJSH_SB_EEEEEEEvNS4_8identityES13_S1D_vS1E_EENS_8epilogue10collective6detail29Sm90TmaWarpSpecializedAdapterINS1H_15DefaultEpilogueISJ_SK_SK_NS1G_6thread17LinearCombinationISJ_Li1EffLNS1L_9ScaleType4KindE0ELNS_15FloatRoundStyleE2ESJ_EENS1_15EpilogueDefaultEEEEEvvEEEEvNT_6ParamsE --------------------------
	.section	.nv.shared._ZN7cutlass13device_kernelINS_4gemm6kernel13GemmUniversalIN4cute5tupleIJiiiiEEENS1_10collective13CollectiveMmaINS1_37MainloopSm90TmaGmmaWarpSpecializedFP8ILi9ENS5_IJNS4_1CILi1EEESB_SB_EEENS1_35KernelTmaWarpSpecializedCooperativeEEENS5_IJNSA_ILi128EEENSA_ILi256EEENSA_ILi64EEEEEENS_12float_e5m2_tENS5_IJlSB_lEEENS_12float_e4m3_tESK_NS4_8TiledMMAINS4_8MMA_AtomIJNS4_4SM904GMMA31MMA_64x256x32_F32E5M2E4M3_SS_TNILNSP_7ScaleInE1ELSR_1EEEEEENS4_6LayoutINS5_IJNSA_ILi2EEESB_SB_EEENS5_IJSB_NSA_ILi0EEESX_EEEEENS5_IJNS4_10UnderscoreES10_S10_EEEEENS4_13SM90_TMA_LOADENS4_14ComposedLayoutINS4_7SwizzleILi2ELi4ELi3EEENS4_18smem_ptr_flag_bitsILi8EEENSU_INS5_IJNSA_ILi8EEESH_EEENS5_IJSH_SB_EEEEEEEvNS4_8identityES13_S1D_vS1E_EENS_8epilogue10collective6detail29Sm90TmaWarpSpecializedAdapterINS1H_15DefaultEpilogueISJ_SK_SK_NS1G_6thread17LinearCombinationISJ_Li1EffLNS1L_9ScaleType4KindE0ELNS_15FloatRoundStyleE2ESJ_EENS1_15EpilogueDefaultEEEEEvvEEEEvNT_6ParamsE,"aw",@nobits
	.sectionflags	@""
	.align	16
	.zero		1024


//--------------------- .nv.shared.reserved.0     --------------------------
	.section	.nv.shared.reserved.0,"aw",@nobits
	.weak		__nv_reservedSMEM_offset_0_alias
	.size		__nv_reservedSMEM_offset_0_alias, 0, 0
	.other		__nv_reservedSMEM_offset_0_alias,@"STO_CUDA_RESERVED_SHARED STV_DEFAULT"
__nv_reservedSMEM_offset_0_alias:
	.zero		0


//--------------------- .nv.global                --------------------------
	.section	.nv.global,"aw",@nobits
.nv.global:
	.type		_ZN40_INTERNAL_b4bedeaa_4_k_cu_b8ae5f0a_253984cute1_E,@object
	.size		_ZN40_INTERNAL_b4bedeaa_4_k_cu_b8ae5f0a_253984cute1_E,(_ZN40_INTERNAL_b4bedeaa_4_k_cu_b8ae5f0a_253984cuda3std3__45__cpo6cbeginE - _ZN40_INTERNAL_b4bedeaa_4_k_cu_b8ae5f0a_253984cute1_E)
_ZN40_INTERNAL_b4bedeaa_4_k_cu_b8ae5f0a_253984cute1_E:
	.zero		1
	.type		_ZN40_INTERNAL_b4bedeaa_4_k_cu_b8ae5f0a_253984cuda3std3__45__cpo6cbeginE,@object
	.size		_ZN40_INTERNAL_b4bedeaa_4_k_cu_b8ae5f0a_253984cuda3std3__45__cpo6cbeginE,(_ZN40_INTERNAL_b4bedeaa_4_k_cu_b8ae5f0a_253984cuda3std3__48in_placeE - _ZN40_INTERNAL_b4bedeaa_4_k_cu_b8ae5f0a_253984cuda3std3__45__cpo6cbeginE)
_ZN40_INTERNAL_b4bedeaa_4_k_cu_b8ae5f0a_253984cuda3std3__45__cpo6cbeginE:
	.zero		1
	.type		_ZN40_INTERNAL_b4bedeaa_4_k_cu_b8ae5f0a_253984cuda3std3__48in_placeE,@object
	.size		_ZN40_INTERNAL_b4bedeaa_4_k_cu_b8ae5f0a_253984cuda3std3__48in_placeE,(_ZN40_INTERNAL_b4bedeaa_4_k_cu_b8ae5f0a_253984cuda3std6ranges3__45__cpo9iter_moveE - _ZN40_INTERNAL_b4bedeaa_4_k_cu_b8ae5f0a_253984cuda3std3__48in_placeE)
_ZN40_INTERNAL_b4bedeaa_4_k_cu_b8ae5f0a_253984cuda3std3__48in_placeE:
	.zero		1
	.type		_ZN40_INTERNAL_b4bedeaa_4_k_cu_b8ae5f0a_253984cuda3std6ranges3__45__cpo9iter_moveE,@object
	.size		_ZN40_INTERNAL_b4bedeaa_4_k_cu_b8ae5f0a_253984cuda3std6ranges3__45__cpo9iter_moveE,(_ZN40_INTERNAL_b4bedeaa_4_k_cu_b8ae5f0a_253984cuda3std3__45__cpo5beginE - _ZN40_INTERNAL_b4bedeaa_4_k_cu_b8ae5f0a_253984cuda3std6ranges3__45__cpo9iter_moveE)
_ZN40_INTERNAL_b4bedeaa_4_k_cu_b8ae5f0a_253984cuda3std6ranges3__45__cpo9iter_moveE:
	.zero		1
	.type		_ZN40_INTERNAL_b4bedeaa_4_k_cu_b8ae5f0a_253984cuda3std3__45__cpo5beginE,@object
	.size		_ZN40_INTERNAL_b4bedeaa_4_k_cu_b8ae5f0a_253984cuda3std3__45__cpo5beginE,(_ZN40_INTERNAL_b4bedeaa_4_k_cu_b8ae5f0a_253984cuda3std3__442_GLOBAL__N__b4bedeaa_4_k_cu_b8ae5f0a_253986ignoreE - _ZN40_INTERNAL_b4bedeaa_4_k_cu_b8ae5f0a_253984cuda3std3__45__cpo5beginE)
_ZN40_INTERNAL_b4bedeaa_4_k_cu_b8ae5f0a_253984cuda3std3__45__cpo5beginE:
	.zero		1
	.type		_ZN40_INTERNAL_b4bedeaa_4_k_cu_b8ae5f0a_253984cuda3std3__442_GLOBAL__N__b4bedeaa_4_k_cu_b8ae5f0a_253986ignoreE,@object
	.size		_ZN40_INTERNAL_b4bedeaa_4_k_cu_b8ae5f0a_253984cuda3std3__442_GLOBAL__N__b4bedeaa_4_k_cu_b8ae5f0a_253986ignoreE,(_ZN40_INTERNAL_b4bedeaa_4_k_cu_b8ae5f0a_253984cute7productE - _ZN40_INTERNAL_b4bedeaa_4_k_cu_b8ae5f0a_253984cuda3std3__442_GLOBAL__N__b4bedeaa_4_k_cu_b8ae5f0a_253986ignoreE)
_ZN40_INTERNAL_b4bedeaa_4_k_cu_b8ae5f0a_253984cuda3std3__442_GLOBAL__N__b4bedeaa_4_k_cu_b8ae5f0a_253986ignoreE:
	.zero		1
	.type		_ZN40_INTERNAL_b4bedeaa_4_k_cu_b8ae5f0a_253984cute7productE,@object
	.size		_ZN40_INTERNAL_b4bedeaa_4_k_cu_b8ae5f0a_253984cute7productE,(_ZN40_INTERNAL_b4bedeaa_4_k_cu_b8ae5f0a_253984cuda3std3__45__cpo3endE - _ZN40_INTERNAL_b4bedeaa_4_k_cu_b8ae5f0a_253984cute7productE)
_ZN40_INTERNAL_b4bedeaa_4_k_cu_b8ae5f0a_253984cute7productE:
	.zero		1
	.type		_ZN40_INTERNAL_b4bedeaa_4_k_cu_b8ae5f0a_253984cuda3std3__45__cpo3endE,@object
	.size		_ZN40_INTERNAL_b4bedeaa_4_k_cu_b8ae5f0a_253984cuda3std3__45__cpo3endE,(_ZN40_INTERNAL_b4bedeaa_4_k_cu_b8ae5f0a_253984cuda3std3__419piecewise_constructE - _ZN40_INTERNAL_b4bedeaa_4_k_cu_b8ae5f0a_253984cuda3std3__45__cpo3endE)
_ZN40_INTERNAL_b4bedeaa_4_k_cu_b8ae5f0a_253984cuda3std3__45__cpo3endE:
	.zero		1
	.type		_ZN40_INTERNAL_b4bedeaa_4_k_cu_b8ae5f0a_253984cuda3std3__419piecewise_constructE,@object
	.size		_ZN40_INTERNAL_b4bedeaa_4_k_cu_b8ae5f0a_253984cuda3std3__419piecewise_constructE,(_ZN40_INTERNAL_b4bedeaa_4_k_cu_b8ae5f0a_253984cuda3std3__45__cpo4cendE - _ZN40_INTERNAL_b4bedeaa_4_k_cu_b8ae5f0a_253984cuda3std3__419piecewise_constructE)
_ZN40_INTERNAL_b4bedeaa_4_k_cu_b8ae5f0a_253984cuda3std3__419piecewise_constructE:
	.zero		1
	.type		_ZN40_INTERNAL_b4bedeaa_4_k_cu_b8ae5f0a_253984cuda3std3__45__cpo4cendE,@object
	.size		_ZN40_INTERNAL_b4bedeaa_4_k_cu_b8ae5f0a_253984cuda3std3__45__cpo4cendE,(_ZN40_INTERNAL_b4bedeaa_4_k_cu_b8ae5f0a_253984cuda3std6ranges3__45__cpo4swapE - _ZN40_INTERNAL_b4bedeaa_4_k_cu_b8ae5f0a_253984cuda3std3__45__cpo4cendE)
_ZN40_INTERNAL_b4bedeaa_4_k_cu_b8ae5f0a_253984cuda3std3__45__cpo4cendE:
	.zero		1
	.type		_ZN40_INTERNAL_b4bedeaa_4_k_cu_b8ae5f0a_253984cuda3std6ranges3__45__cpo4swapE,@object
	.size		_ZN40_INTERNAL_b4bedeaa_4_k_cu_b8ae5f0a_253984cuda3std6ranges3__45__cpo4swapE,(.L_7 - _ZN40_INTERNAL_b4bedeaa_4_k_cu_b8ae5f0a_253984cuda3std6ranges3__45__cpo4swapE)
_ZN40_INTERNAL_b4bedeaa_4_k_cu_b8ae5f0a_253984cuda3std6ranges3__45__cpo4swapE:
	.zero		1
.L_7:


//--------------------- .nv.constant0._ZN7cutlass13device_kernelINS_4gemm6kernel13GemmUniversalIN4cute5tupleIJiiiiEEENS1_10collective13CollectiveMmaINS1_37MainloopSm90TmaGmmaWarpSpecializedFP8ILi9ENS5_IJNS4_1CILi1EEESB_SB_EEENS1_35KernelTmaWarpSpecializedCooperativeEEENS5_IJNSA_ILi128EEENSA_ILi256EEENSA_ILi64EEEEEENS_12float_e5m2_tENS5_IJlSB_lEEENS_12float_e4m3_tESK_NS4_8TiledMMAINS4_8MMA_AtomIJNS4_4SM904GMMA31MMA_64x256x32_F32E5M2E4M3_SS_TNILNSP_7ScaleInE1ELSR_1EEEEEENS4_6LayoutINS5_IJNSA_ILi2EEESB_SB_EEENS5_IJSB_NSA_ILi0EEESX_EEEEENS5_IJNS4_10UnderscoreES10_S10_EEEEENS4_13SM90_TMA_LOADENS4_14ComposedLayoutINS4_7SwizzleILi2ELi4ELi3EEENS4_18smem_ptr_flag_bitsILi8EEENSU_INS5_IJNSA_ILi8EEESH_EEENS5_IJSH_SB_EEEEEEEvNS4_8identityES13_S1D_vS1E_EENS_8epilogue10collective6detail29Sm90TmaWarpSpecializedAdapterINS1H_15DefaultEpilogueISJ_SK_SK_NS1G_6thread17LinearCombinationISJ_Li1EffLNS1L_9ScaleType4KindE0ELNS_15FloatRoundStyleE2ESJ_EENS1_15EpilogueDefaultEEEEEvvEEEEvNT_6ParamsE --------------------------
	.section	.nv.constant0._ZN7cutlass13device_kernelINS_4gemm6kernel13GemmUniversalIN4cute5tupleIJiiiiEEENS1_10collective13CollectiveMmaINS1_37MainloopSm90TmaGmmaWarpSpecializedFP8ILi9ENS5_IJNS4_1CILi1EEESB_SB_EEENS1_35KernelTmaWarpSpecializedCooperativeEEENS5_IJNSA_ILi128EEENSA_ILi256EEENSA_ILi64EEEEEENS_12float_e5m2_tENS5_IJlSB_lEEENS_12float_e4m3_tESK_NS4_8TiledMMAINS4_8MMA_AtomIJNS4_4SM904GMMA31MMA_64x256x32_F32E5M2E4M3_SS_TNILNSP_7ScaleInE1ELSR_1EEEEEENS4_6LayoutINS5_IJNSA_ILi2EEESB_SB_EEENS5_IJSB_NSA_ILi0EEESX_EEEEENS5_IJNS4_10UnderscoreES10_S10_EEEEENS4_13SM90_TMA_LOADENS4_14ComposedLayoutINS4_7SwizzleILi2ELi4ELi3EEENS4_18smem_ptr_flag_bitsILi8EEENSU_INS5_IJNSA_ILi8EEESH_EEENS5_IJSH_SB_EEEEEEEvNS4_8identityES13_S1D_vS1E_EENS_8epilogue10collective6detail29Sm90TmaWarpSpecializedAdapterINS1H_15DefaultEpilogueISJ_SK_SK_NS1G_6thread17LinearCombinationISJ_Li1EffLNS1L_9ScaleType4KindE0ELNS_15FloatRoundStyleE2ESJ_EENS1_15EpilogueDefaultEEEEEvvEEEEvNT_6ParamsE,"a",@progbits
	.sectionflags	@""
	.align	4
.nv.constant0._ZN7cutlass13device_kernelINS_4gemm6kernel13GemmUniversalIN4cute5tupleIJiiiiEEENS1_10collective13CollectiveMmaINS1_37MainloopSm90TmaGmmaWarpSpecializedFP8ILi9ENS5_IJNS4_1CILi1EEESB_SB_EEENS1_35KernelTmaWarpSpecializedCooperativeEEENS5_IJNSA_ILi128EEENSA_ILi256EEENSA_ILi64EEEEEENS_12float_e5m2_tENS5_IJlSB_lEEENS_12float_e4m3_tESK_NS4_8TiledMMAINS4_8MMA_AtomIJNS4_4SM904GMMA31MMA_64x256x32_F32E5M2E4M3_SS_TNILNSP_7ScaleInE1ELSR_1EEEEEENS4_6LayoutINS5_IJNSA_ILi2EEESB_SB_EEENS5_IJSB_NSA_ILi0EEESX_EEEEENS5_IJNS4_10UnderscoreES10_S10_EEEEENS4_13SM90_TMA_LOADENS4_14ComposedLayoutINS4_7SwizzleILi2ELi4ELi3EEENS4_18smem_ptr_flag_bitsILi8EEENSU_INS5_IJNSA_ILi8EEESH_EEENS5_IJSH_SB_EEEEEEEvNS4_8identityES13_S1D_vS1E_EENS_8epilogue10collective6detail29Sm90TmaWarpSpecializedAdapterINS1H_15DefaultEpilogueISJ_SK_SK_NS1G_6thread17LinearCombinationISJ_Li1EffLNS1L_9ScaleType4KindE0ELNS_15FloatRoundStyleE2ESJ_EENS1_15EpilogueDefaultEEEEEvvEEEEvNT_6ParamsE:
	.zero		1664


//--------------------- SYMBOLS --------------------------

	.type		.nv.reservedSmem.offset0,@object
	.size		.nv.reservedSmem.offset0,0x4
